//
// Generated by NVIDIA NVVM Compiler
//
// Compiler Build ID: CL-36424714
// Cuda compilation tools, release 13.0, V13.0.88
// Based on NVVM 20.0.0
//

.version 9.0
.target sm_100
.address_size 64

	// .globl	_Z26pack_bits_kernel_optimizedILi1EEvPKiPiiiiii

.visible .entry _Z26pack_bits_kernel_optimizedILi1EEvPKiPiiiiii(
	.param .u64 .ptr .align 1 _Z26pack_bits_kernel_optimizedILi1EEvPKiPiiiiii_param_0,
	.param .u64 .ptr .align 1 _Z26pack_bits_kernel_optimizedILi1EEvPKiPiiiiii_param_1,
	.param .u32 _Z26pack_bits_kernel_optimizedILi1EEvPKiPiiiiii_param_2,
	.param .u32 _Z26pack_bits_kernel_optimizedILi1EEvPKiPiiiiii_param_3,
	.param .u32 _Z26pack_bits_kernel_optimizedILi1EEvPKiPiiiiii_param_4,
	.param .u32 _Z26pack_bits_kernel_optimizedILi1EEvPKiPiiiiii_param_5,
	.param .u32 _Z26pack_bits_kernel_optimizedILi1EEvPKiPiiiiii_param_6
)
{
	.reg .pred 	%p<12>;
	.reg .b32 	%r<208>;
	.reg .b64 	%rd<59>;

	ld.param.u64 	%rd10, [_Z26pack_bits_kernel_optimizedILi1EEvPKiPiiiiii_param_0];
	ld.param.u64 	%rd11, [_Z26pack_bits_kernel_optimizedILi1EEvPKiPiiiiii_param_1];
	ld.param.u32 	%r46, [_Z26pack_bits_kernel_optimizedILi1EEvPKiPiiiiii_param_3];
	ld.param.u32 	%r47, [_Z26pack_bits_kernel_optimizedILi1EEvPKiPiiiiii_param_4];
	ld.param.u32 	%r48, [_Z26pack_bits_kernel_optimizedILi1EEvPKiPiiiiii_param_5];
	ld.param.u32 	%r49, [_Z26pack_bits_kernel_optimizedILi1EEvPKiPiiiiii_param_6];
	mov.u32 	%r50, %ctaid.x;
	mov.u32 	%r51, %ntid.x;
	mov.u32 	%r52, %tid.x;
	mad.lo.s32 	%r1, %r50, %r51, %r52;
	setp.ge.s32 	%p1, %r1, %r49;
	@%p1 bra 	$L__BB0_15;
	div.s32 	%r54, %r1, %r48;
	mul.lo.s32 	%r55, %r54, %r48;
	sub.s32 	%r56, %r1, %r55;
	mul.lo.s32 	%r2, %r56, %r47;
	add.s32 	%r57, %r2, %r47;
	min.s32 	%r3, %r57, %r46;
	mul.lo.s32 	%r4, %r54, %r46;
	mul.wide.s32 	%rd12, %r4, 4;
	add.s64 	%rd1, %rd10, %rd12;
	sub.s32 	%r5, %r3, %r2;
	setp.lt.s32 	%p2, %r5, 4;
	mov.b32 	%r194, 0;
	mov.u32 	%r195, %r194;
	@%p2 bra 	$L__BB0_8;
	cvt.s64.s32 	%rd2, %r2;
	add.s32 	%r61, %r5, -4;
	shr.u32 	%r62, %r61, 2;
	add.s32 	%r6, %r62, 1;
	and.b32  	%r7, %r6, 3;
	setp.lt.u32 	%p3, %r61, 12;
	mov.b32 	%r195, 0;
	mov.u32 	%r194, %r195;
	@%p3 bra 	$L__BB0_5;
	and.b32  	%r64, %r6, 2147483644;
	neg.s32 	%r202, %r64;
	mov.b32 	%r195, 0;
$L__BB0_4:
	cvt.u64.u32 	%rd29, %r195;
	add.s64 	%rd30, %rd29, %rd2;
	shl.b64 	%rd31, %rd30, 2;
	add.s64 	%rd13, %rd1, %rd31;
	// begin inline asm
	ld.global.nc.s32 %r65, [%rd13];
	// end inline asm
	add.s64 	%rd14, %rd13, 4;
	// begin inline asm
	ld.global.nc.s32 %r66, [%rd14];
	// end inline asm
	add.s64 	%rd15, %rd13, 8;
	// begin inline asm
	ld.global.nc.s32 %r67, [%rd15];
	// end inline asm
	add.s64 	%rd16, %rd13, 12;
	// begin inline asm
	ld.global.nc.s32 %r68, [%rd16];
	// end inline asm
	and.b32  	%r81, %r65, 1;
	shl.b32 	%r82, %r81, %r195;
	and.b32  	%r83, %r66, 1;
	add.s32 	%r84, %r195, 1;
	shl.b32 	%r85, %r83, %r84;
	add.s32 	%r86, %r85, %r82;
	and.b32  	%r87, %r67, 1;
	add.s32 	%r88, %r195, 2;
	shl.b32 	%r89, %r87, %r88;
	add.s32 	%r90, %r86, %r89;
	and.b32  	%r91, %r68, 1;
	add.s32 	%r92, %r195, 3;
	shl.b32 	%r93, %r91, %r92;
	add.s32 	%r94, %r90, %r93;
	or.b32  	%r95, %r94, %r194;
	add.s64 	%rd17, %rd13, 16;
	// begin inline asm
	ld.global.nc.s32 %r69, [%rd17];
	// end inline asm
	add.s64 	%rd18, %rd13, 20;
	// begin inline asm
	ld.global.nc.s32 %r70, [%rd18];
	// end inline asm
	add.s64 	%rd19, %rd13, 24;
	// begin inline asm
	ld.global.nc.s32 %r71, [%rd19];
	// end inline asm
	add.s64 	%rd20, %rd13, 28;
	// begin inline asm
	ld.global.nc.s32 %r72, [%rd20];
	// end inline asm
	and.b32  	%r96, %r69, 1;
	add.s32 	%r97, %r195, 4;
	shl.b32 	%r98, %r96, %r97;
	and.b32  	%r99, %r70, 1;
	add.s32 	%r100, %r195, 5;
	shl.b32 	%r101, %r99, %r100;
	add.s32 	%r102, %r101, %r98;
	and.b32  	%r103, %r71, 1;
	add.s32 	%r104, %r195, 6;
	shl.b32 	%r105, %r103, %r104;
	add.s32 	%r106, %r102, %r105;
	and.b32  	%r107, %r72, 1;
	add.s32 	%r108, %r195, 7;
	shl.b32 	%r109, %r107, %r108;
	add.s32 	%r110, %r106, %r109;
	or.b32  	%r111, %r110, %r95;
	add.s64 	%rd21, %rd13, 32;
	// begin inline asm
	ld.global.nc.s32 %r73, [%rd21];
	// end inline asm
	add.s64 	%rd22, %rd13, 36;
	// begin inline asm
	ld.global.nc.s32 %r74, [%rd22];
	// end inline asm
	add.s64 	%rd23, %rd13, 40;
	// begin inline asm
	ld.global.nc.s32 %r75, [%rd23];
	// end inline asm
	add.s64 	%rd24, %rd13, 44;
	// begin inline asm
	ld.global.nc.s32 %r76, [%rd24];
	// end inline asm
	and.b32  	%r112, %r73, 1;
	add.s32 	%r113, %r195, 8;
	shl.b32 	%r114, %r112, %r113;
	and.b32  	%r115, %r74, 1;
	add.s32 	%r116, %r195, 9;
	shl.b32 	%r117, %r115, %r116;
	add.s32 	%r118, %r117, %r114;
	and.b32  	%r119, %r75, 1;
	add.s32 	%r120, %r195, 10;
	shl.b32 	%r121, %r119, %r120;
	add.s32 	%r122, %r118, %r121;
	and.b32  	%r123, %r76, 1;
	add.s32 	%r124, %r195, 11;
	shl.b32 	%r125, %r123, %r124;
	add.s32 	%r126, %r122, %r125;
	or.b32  	%r127, %r126, %r111;
	add.s64 	%rd25, %rd13, 48;
	// begin inline asm
	ld.global.nc.s32 %r77, [%rd25];
	// end inline asm
	add.s64 	%rd26, %rd13, 52;
	// begin inline asm
	ld.global.nc.s32 %r78, [%rd26];
	// end inline asm
	add.s64 	%rd27, %rd13, 56;
	// begin inline asm
	ld.global.nc.s32 %r79, [%rd27];
	// end inline asm
	add.s64 	%rd28, %rd13, 60;
	// begin inline asm
	ld.global.nc.s32 %r80, [%rd28];
	// end inline asm
	and.b32  	%r128, %r77, 1;
	add.s32 	%r129, %r195, 12;
	shl.b32 	%r130, %r128, %r129;
	and.b32  	%r131, %r78, 1;
	add.s32 	%r132, %r195, 13;
	shl.b32 	%r133, %r131, %r132;
	add.s32 	%r134, %r133, %r130;
	and.b32  	%r135, %r79, 1;
	add.s32 	%r136, %r195, 14;
	shl.b32 	%r137, %r135, %r136;
	add.s32 	%r138, %r134, %r137;
	and.b32  	%r139, %r80, 1;
	add.s32 	%r140, %r195, 15;
	shl.b32 	%r141, %r139, %r140;
	add.s32 	%r142, %r138, %r141;
	or.b32  	%r194, %r142, %r127;
	add.s32 	%r195, %r195, 16;
	add.s32 	%r202, %r202, 4;
	setp.eq.s32 	%p4, %r202, 0;
	@%p4 bra 	$L__BB0_5;
	bra.uni 	$L__BB0_4;
$L__BB0_5:
	setp.eq.s32 	%p5, %r7, 0;
	@%p5 bra 	$L__BB0_8;
	cvt.u64.u32 	%rd32, %r195;
	add.s64 	%rd33, %rd2, %rd32;
	shl.b64 	%rd34, %rd33, 2;
	add.s64 	%rd36, %rd34, %rd12;
	add.s64 	%rd57, %rd10, %rd36;
	neg.s32 	%r191, %r7;
$L__BB0_7:
	.pragma "nounroll";
	// begin inline asm
	ld.global.nc.s32 %r143, [%rd57];
	// end inline asm
	add.s64 	%rd38, %rd57, 4;
	// begin inline asm
	ld.global.nc.s32 %r144, [%rd38];
	// end inline asm
	add.s64 	%rd39, %rd57, 8;
	// begin inline asm
	ld.global.nc.s32 %r145, [%rd39];
	// end inline asm
	add.s64 	%rd40, %rd57, 12;
	// begin inline asm
	ld.global.nc.s32 %r146, [%rd40];
	// end inline asm
	and.b32  	%r147, %r143, 1;
	shl.b32 	%r148, %r147, %r195;
	and.b32  	%r149, %r144, 1;
	add.s32 	%r150, %r195, 1;
	shl.b32 	%r151, %r149, %r150;
	add.s32 	%r152, %r151, %r148;
	and.b32  	%r153, %r145, 1;
	add.s32 	%r154, %r195, 2;
	shl.b32 	%r155, %r153, %r154;
	add.s32 	%r156, %r152, %r155;
	and.b32  	%r157, %r146, 1;
	add.s32 	%r158, %r195, 3;
	shl.b32 	%r159, %r157, %r158;
	add.s32 	%r160, %r156, %r159;
	or.b32  	%r194, %r160, %r194;
	add.s32 	%r195, %r195, 4;
	add.s64 	%rd57, %rd57, 16;
	add.s32 	%r191, %r191, 1;
	setp.ne.s32 	%p6, %r191, 0;
	@%p6 bra 	$L__BB0_7;
$L__BB0_8:
	setp.ge.s32 	%p7, %r195, %r5;
	@%p7 bra 	$L__BB0_14;
	cvt.s64.s32 	%rd6, %r2;
	add.s32 	%r162, %r2, %r195;
	sub.s32 	%r163, %r3, %r162;
	and.b32  	%r23, %r163, 3;
	setp.eq.s32 	%p8, %r23, 0;
	mov.u32 	%r199, %r195;
	@%p8 bra 	$L__BB0_12;
	cvt.u64.u32 	%rd41, %r195;
	add.s64 	%rd42, %rd6, %rd41;
	shl.b64 	%rd43, %rd42, 2;
	add.s64 	%rd45, %rd43, %rd12;
	add.s64 	%rd58, %rd10, %rd45;
	neg.s32 	%r196, %r23;
	mov.u32 	%r199, %r195;
$L__BB0_11:
	.pragma "nounroll";
	// begin inline asm
	ld.global.nc.s32 %r164, [%rd58];
	// end inline asm
	and.b32  	%r165, %r164, 1;
	shl.b32 	%r166, %r165, %r199;
	or.b32  	%r194, %r166, %r194;
	add.s32 	%r199, %r199, 1;
	add.s64 	%rd58, %rd58, 4;
	add.s32 	%r196, %r196, 1;
	setp.ne.s32 	%p9, %r196, 0;
	@%p9 bra 	$L__BB0_11;
$L__BB0_12:
	sub.s32 	%r167, %r2, %r3;
	add.s32 	%r168, %r167, %r195;
	setp.gt.u32 	%p10, %r168, -4;
	@%p10 bra 	$L__BB0_14;
$L__BB0_13:
	cvt.u64.u32 	%rd51, %r199;
	add.s64 	%rd52, %rd51, %rd6;
	shl.b64 	%rd53, %rd52, 2;
	add.s64 	%rd47, %rd1, %rd53;
	// begin inline asm
	ld.global.nc.s32 %r169, [%rd47];
	// end inline asm
	and.b32  	%r173, %r169, 1;
	shl.b32 	%r174, %r173, %r199;
	or.b32  	%r175, %r174, %r194;
	add.s64 	%rd48, %rd47, 4;
	// begin inline asm
	ld.global.nc.s32 %r170, [%rd48];
	// end inline asm
	and.b32  	%r176, %r170, 1;
	add.s32 	%r177, %r199, 1;
	shl.b32 	%r178, %r176, %r177;
	or.b32  	%r179, %r178, %r175;
	add.s64 	%rd49, %rd47, 8;
	// begin inline asm
	ld.global.nc.s32 %r171, [%rd49];
	// end inline asm
	and.b32  	%r180, %r171, 1;
	add.s32 	%r181, %r199, 2;
	shl.b32 	%r182, %r180, %r181;
	or.b32  	%r183, %r182, %r179;
	add.s64 	%rd50, %rd47, 12;
	// begin inline asm
	ld.global.nc.s32 %r172, [%rd50];
	// end inline asm
	and.b32  	%r184, %r172, 1;
	add.s32 	%r185, %r199, 3;
	shl.b32 	%r186, %r184, %r185;
	or.b32  	%r194, %r186, %r183;
	add.s32 	%r199, %r199, 4;
	setp.lt.s32 	%p11, %r199, %r5;
	@%p11 bra 	$L__BB0_13;
$L__BB0_14:
	cvta.to.global.u64 	%rd54, %rd11;
	mul.wide.s32 	%rd55, %r1, 4;
	add.s64 	%rd56, %rd54, %rd55;
	st.global.u32 	[%rd56], %r194;
$L__BB0_15:
	ret;

}


// ===== COMPILED SASS (sm_100) =====

	.target	sm_100

	.elftype	@"ET_EXEC"


//--------------------- .note.nv.tkinfo           --------------------------
	.section	.note.nv.tkinfo,"",@"SHT_NOTE"
	.sectionflags	@"SHF_NOTE_NV_TKINFO"
	.tkinfo
        /*0018*/ 	.word	0x00000002
        /*0030*/ 	.string	""
        /*0030*/ 	.string	"ptxas"
        /*0030*/ 	.string	"Cuda compilation tools, release 13.0, V13.0.88"
        /*0030*/ 	.string	"Build cuda_13.0.r13.0/compiler.36424714_0"
        /*0030*/ 	.string	"-arch sm_100 -m 64 "



//--------------------- .note.nv.cuinfo           --------------------------
	.section	.note.nv.cuinfo,"",@"SHT_NOTE"
	.sectionflags	@"SHF_NOTE_NV_CUINFO"
        /*0018*/ 	.short	0x0002
        /*001a*/ 	.short	0x0064
        /*001c*/ 	.short	0x0082
	.zero		2


//--------------------- .nv.info                  --------------------------
	.section	.nv.info,"",@"SHT_CUDA_INFO"
	.align	4


	//----- nvinfo : EIATTR_REGCOUNT
	.align		4
        /*0000*/ 	.byte	0x04, 0x2f
        /*0002*/ 	.short	(.L_1 - .L_0)
	.align		4
.L_0:
        /*0004*/ 	.word	index@(_Z26pack_bits_kernel_optimizedILi1EEvPKiPiiiiii)
        /*0008*/ 	.word	0x00000020


	//----- nvinfo : EIATTR_FRAME_SIZE
	.align		4
.L_1:
        /*000c*/ 	.byte	0x04, 0x11
        /*000e*/ 	.short	(.L_3 - .L_2)
	.align		4
.L_2:
        /*0010*/ 	.word	index@(_Z26pack_bits_kernel_optimizedILi1EEvPKiPiiiiii)
        /*0014*/ 	.word	0x00000000


	//----- nvinfo : EIATTR_MIN_STACK_SIZE
	.align		4
.L_3:
        /*0018*/ 	.byte	0x04, 0x12
        /*001a*/ 	.short	(.L_5 - .L_4)
	.align		4
.L_4:
        /*001c*/ 	.word	index@(_Z26pack_bits_kernel_optimizedILi1EEvPKiPiiiiii)
        /*0020*/ 	.word	0x00000000
.L_5:


//--------------------- .nv.compat                --------------------------
	.section	.nv.compat,"",@"SHT_CUDA_COMPAT_INFO"
	.align	4
        /*0000*/ 	.byte	0x02, 0x09, 0x00, 0x00, 0x02, 0x02, 0x01, 0x00, 0x02, 0x05, 0x05, 0x00, 0x03, 0x07, 0x01, 0x01
        /*0010*/ 	.byte	0x02, 0x03, 0x00, 0x00, 0x02, 0x06, 0x01, 0x00, 0x04, 0x0b, 0x08, 0x00, 0x09, 0x00, 0x00, 0x00
        /*0020*/ 	.byte	0x00, 0x00, 0x00, 0x00


//--------------------- .nv.info._Z26pack_bits_kernel_optimizedILi1EEvPKiPiiiiii --------------------------
	.section	.nv.info._Z26pack_bits_kernel_optimizedILi1EEvPKiPiiiiii,"",@"SHT_CUDA_INFO"
	.sectionflags	@""
	.align	4


	//----- nvinfo : EIATTR_CUDA_API_VERSION
	.align		4
        /*0000*/ 	.byte	0x04, 0x37
        /*0002*/ 	.short	(.L_7 - .L_6)
.L_6:
        /*0004*/ 	.word	0x00000082


	//----- nvinfo : EIATTR_KPARAM_INFO
	.align		4
.L_7:
        /*0008*/ 	.byte	0x04, 0x17
        /*000a*/ 	.short	(.L_9 - .L_8)
.L_8:
        /*000c*/ 	.word	0x00000000
        /*0010*/ 	.short	0x0006
        /*0012*/ 	.short	0x0020
        /*0014*/ 	.byte	0x00, 0xf0, 0x11, 0x00


	//----- nvinfo : EIATTR_KPARAM_INFO
	.align		4
.L_9:
        /*0018*/ 	.byte	0x04, 0x17
        /*001a*/ 	.short	(.L_11 - .L_10)
.L_10:
        /*001c*/ 	.word	0x00000000
        /*0020*/ 	.short	0x0005
        /*0022*/ 	.short	0x001c
        /*0024*/ 	.byte	0x00, 0xf0, 0x11, 0x00


	//----- nvinfo : EIATTR_KPARAM_INFO
	.align		4
.L_11:
        /*0028*/ 	.byte	0x04, 0x17
        /*002a*/ 	.short	(.L_13 - .L_12)
.L_12:
        /*002c*/ 	.word	0x00000000
        /*0030*/ 	.short	0x0004
        /*0032*/ 	.short	0x0018
        /*0034*/ 	.byte	0x00, 0xf0, 0x11, 0x00


	//----- nvinfo : EIATTR_KPARAM_INFO
	.align		4
.L_13:
        /*0038*/ 	.byte	0x04, 0x17
        /*003a*/ 	.short	(.L_15 - .L_14)
.L_14:
        /*003c*/ 	.word	0x00000000
        /*0040*/ 	.short	0x0003
        /*0042*/ 	.short	0x0014
        /*0044*/ 	.byte	0x00, 0xf0, 0x11, 0x00


	//----- nvinfo : EIATTR_KPARAM_INFO
	.align		4
.L_15:
        /*0048*/ 	.byte	0x04, 0x17
        /*004a*/ 	.short	(.L_17 - .L_16)
.L_16:
        /*004c*/ 	.word	0x00000000
        /*0050*/ 	.short	0x0002
        /*0052*/ 	.short	0x0010
        /*0054*/ 	.byte	0x00, 0xf0, 0x11, 0x00


	//----- nvinfo : EIATTR_KPARAM_INFO
	.align		4
.L_17:
        /*0058*/ 	.byte	0x04, 0x17
        /*005a*/ 	.short	(.L_19 - .L_18)
.L_18:
        /*005c*/ 	.word	0x00000000
        /*0060*/ 	.short	0x0001
        /*0062*/ 	.short	0x0008
        /*0064*/ 	.byte	0x00, 0xf5, 0x21, 0x00


	//----- nvinfo : EIATTR_KPARAM_INFO
	.align		4
.L_19:
        /*0068*/ 	.byte	0x04, 0x17
        /*006a*/ 	.short	(.L_21 - .L_20)
.L_20:
        /*006c*/ 	.word	0x00000000
        /*0070*/ 	.short	0x0000
        /*0072*/ 	.short	0x0000
        /*0074*/ 	.byte	0x00, 0xf5, 0x21, 0x00


	//----- nvinfo : EIATTR_SPARSE_MMA_MASK
	.align		4
.L_21:
        /*0078*/ 	.byte	0x03, 0x50
        /*007a*/ 	.short	0x0000


	//----- nvinfo : EIATTR_MAXREG_COUNT
	.align		4
        /*007c*/ 	.byte	0x03, 0x1b
        /*007e*/ 	.short	0x00ff


	//----- nvinfo : EIATTR_MERCURY_ISA_VERSION
	.align		4
        /*0080*/ 	.byte	0x03, 0x5f
        /*0082*/ 	.short	0x0101


	//----- nvinfo : EIATTR_VRC_CTA_INIT_COUNT
	.align		4
        /*0084*/ 	.byte	0x02, 0x4a
	.zero		1
	.zero		1


	//----- nvinfo : EIATTR_EXIT_INSTR_OFFSETS
	.align		4
        /*0088*/ 	.byte	0x04, 0x1c
        /*008a*/ 	.short	(.L_23 - .L_22)


	//   ....[0]....
.L_22:
        /*008c*/ 	.word	0x00000070


	//   ....[1]....
        /*0090*/ 	.word	0x00001850


	//----- nvinfo : EIATTR_CRS_STACK_SIZE
	.align		4
.L_23:
        /*0094*/ 	.byte	0x04, 0x1e
        /*0096*/ 	.short	(.L_25 - .L_24)
.L_24:
        /*0098*/ 	.word	0x00000000


	//----- nvinfo : EIATTR_CBANK_PARAM_SIZE
	.align		4
.L_25:
        /*009c*/ 	.byte	0x03, 0x19
        /*009e*/ 	.short	0x0024


	//----- nvinfo : EIATTR_PARAM_CBANK
	.align		4
        /*00a0*/ 	.byte	0x04, 0x0a
        /*00a2*/ 	.short	(.L_27 - .L_26)
	.align		4
.L_26:
        /*00a4*/ 	.word	index@(.nv.constant0._Z26pack_bits_kernel_optimizedILi1EEvPKiPiiiiii)
        /*00a8*/ 	.short	0x0380
        /*00aa*/ 	.short	0x0024


	//----- nvinfo : EIATTR_SW_WAR
	.align		4
.L_27:
        /*00ac*/ 	.byte	0x04, 0x36
        /*00ae*/ 	.short	(.L_29 - .L_28)
.L_28:
        /*00b0*/ 	.word	0x00000008
.L_29:


//--------------------- .nv.callgraph             --------------------------
	.section	.nv.callgraph,"",@"SHT_CUDA_CALLGRAPH"
	.align	4
	.sectionentsize	8
	.align		4
        /*0000*/ 	.word	0x00000000
	.align		4
        /*0004*/ 	.word	0xffffffff
	.align		4
        /*0008*/ 	.word	0x00000000
	.align		4
        /*000c*/ 	.word	0xfffffffe
	.align		4
        /*0010*/ 	.word	0x00000000
	.align		4
        /*0014*/ 	.word	0xfffffffd
	.align		4
        /*0018*/ 	.word	0x00000000
	.align		4
        /*001c*/ 	.word	0xfffffffc


//--------------------- .text._Z26pack_bits_kernel_optimizedILi1EEvPKiPiiiiii --------------------------
	.section	.text._Z26pack_bits_kernel_optimizedILi1EEvPKiPiiiiii,"ax",@progbits
	.align	128
        .global         _Z26pack_bits_kernel_optimizedILi1EEvPKiPiiiiii
        .type           _Z26pack_bits_kernel_optimizedILi1EEvPKiPiiiiii,@function
        .size           _Z26pack_bits_kernel_optimizedILi1EEvPKiPiiiiii,(.L_x_17 - _Z26pack_bits_kernel_optimizedILi1EEvPKiPiiiiii)
        .other          _Z26pack_bits_kernel_optimizedILi1EEvPKiPiiiiii,@"STO_CUDA_ENTRY STV_DEFAULT"
_Z26pack_bits_kernel_optimizedILi1EEvPKiPiiiiii:
.text._Z26pack_bits_kernel_optimizedILi1EEvPKiPiiiiii:
[----:B------:R-:W-:Y:S01]  /*0000*/  LDC R1, c[0x0][0x37c] ;  /* 0x0000df00ff017b82 */ /* 0x000fe20000000800 */
[----:B------:R-:W0:Y:S07]  /*0010*/  S2R R3, SR_TID.X ;  /* 0x0000000000037919 */ /* 0x000e2e0000002100 */
[----:B------:R-:W0:Y:S01]  /*0020*/  S2UR UR4, SR_CTAID.X ;  /* 0x00000000000479c3 */ /* 0x000e220000002500 */
[----:B------:R-:W1:Y:S07]  /*0030*/  LDCU UR5, c[0x0][0x3a0] ;  /* 0x00007400ff0577ac */ /* 0x000e6e0008000800 */
[----:B------:R-:W0:Y:S02]  /*0040*/  LDC R0, c[0x0][0x360] ;  /* 0x0000d800ff007b82 */ /* 0x000e240000000800 */
[----:B0-----:R-:W-:-:S05]  /*0050*/  IMAD R0, R0, UR4, R3 ;  /* 0x0000000400007c24 */ /* 0x001fca000f8e0203 */
[----:B-1----:R-:W-:-:S13]  /*0060*/  ISETP.GE.AND P0, PT, R0, UR5, PT ;  /* 0x0000000500007c0c */ /* 0x002fda000bf06270 */
[----:B------:R-:W-:Y:S05]  /*0070*/  @P0 EXIT ;  /* 0x000000000000094d */ /* 0x000fea0003800000 */
[----:B------:R-:W0:Y:S01]  /*0080*/  LDC R7, c[0x0][0x39c] ;  /* 0x0000e700ff077b82 */ /* 0x000e220000000800 */
[----:B------:R-:W1:Y:S01]  /*0090*/  LDCU UR4, c[0x0][0x398] ;  /* 0x00007300ff0477ac */ /* 0x000e620008000800 */
[----:B------:R-:W-:Y:S01]  /*00a0*/  BSSY.RECONVERGENT B0, `(.L_x_0) ;  /* 0x00000a8000007945 */ /* 0x000fe20003800200 */
[----:B------:R-:W-:Y:S02]  /*00b0*/  IMAD.MOV.U32 R8, RZ, RZ, RZ ;  /* 0x000000ffff087224 */ /* 0x000fe400078e00ff */
[----:B------:R-:W-:Y:S01]  /*00c0*/  IMAD.MOV.U32 R11, RZ, RZ, RZ ;  /* 0x000000ffff0b7224 */ /* 0x000fe200078e00ff */
[----:B0-----:R-:W-:-:S04]  /*00d0*/  IABS R5, R7 ;  /* 0x0000000700057213 */ /* 0x001fc80000000000 */
[----:B------:R-:W0:Y:S08]  /*00e0*/  I2F.RP R4, R5 ;  /* 0x0000000500047306 */ /* 0x000e300000209400 */
[----:B0-----:R-:W0:Y:S02]  /*00f0*/  MUFU.RCP R4, R4 ;  /* 0x0000000400047308 */ /* 0x001e240000001000 */
[----:B0-----:R-:W-:-:S06]  /*0100*/  VIADD R2, R4, 0xffffffe ;  /* 0x0ffffffe04027836 */ /* 0x001fcc0000000000 */
[----:B------:R0:W2:Y:S02]  /*0110*/  F2I.FTZ.U32.TRUNC.NTZ R3, R2 ;  /* 0x0000000200037305 */ /* 0x0000a4000021f000 */
[----:B0-----:R-:W-:Y:S02]  /*0120*/  IMAD.MOV.U32 R2, RZ, RZ, RZ ;  /* 0x000000ffff027224 */ /* 0x001fe400078e00ff */
[----:B--2---:R-:W-:-:S04]  /*0130*/  IMAD.MOV R6, RZ, RZ, -R3 ;  /* 0x000000ffff067224 */ /* 0x004fc800078e0a03 */
[----:B------:R-:W-:Y:S01]  /*0140*/  IMAD R9, R6, R5, RZ ;  /* 0x0000000506097224 */ /* 0x000fe200078e02ff */
[----:B------:R-:W-:-:S03]  /*0150*/  IABS R6, R0 ;  /* 0x0000000000067213 */ /* 0x000fc60000000000 */
[----:B------:R-:W-:Y:S01]  /*0160*/  IMAD.HI.U32 R3, R3, R9, R2 ;  /* 0x0000000903037227 */ /* 0x000fe200078e0002 */
[----:B------:R-:W-:-:S04]  /*0170*/  LOP3.LUT R2, R0, R7, RZ, 0x3c, !PT ;  /* 0x0000000700027212 */ /* 0x000fc800078e3cff */
[----:B------:R-:W-:Y:S01]  /*0180*/  ISETP.GE.AND P1, PT, R2, RZ, PT ;  /* 0x000000ff0200720c */ /* 0x000fe20003f26270 */
[----:B------:R-:W-:-:S04]  /*0190*/  IMAD.HI.U32 R3, R3, R6, RZ ;  /* 0x0000000603037227 */ /* 0x000fc800078e00ff */
[----:B------:R-:W-:-:S04]  /*01a0*/  IMAD.MOV R4, RZ, RZ, -R3 ;  /* 0x000000ffff047224 */ /* 0x000fc800078e0a03 */
[----:B------:R-:W-:-:S05]  /*01b0*/  IMAD R4, R5, R4, R6 ;  /* 0x0000000405047224 */ /* 0x000fca00078e0206 */
[----:B------:R-:W-:-:S13]  /*01c0*/  ISETP.GT.U32.AND P2, PT, R5, R4, PT ;  /* 0x000000040500720c */ /* 0x000fda0003f44070 */
[----:B------:R-:W-:Y:S02]  /*01d0*/  @!P2 IMAD.IADD R4, R4, 0x1, -R5 ;  /* 0x000000010404a824 */ /* 0x000fe400078e0a05 */
[----:B------:R-:W-:Y:S01]  /*01e0*/  @!P2 VIADD R3, R3, 0x1 ;  /* 0x000000010303a836 */ /* 0x000fe20000000000 */
[----:B------:R-:W-:Y:S02]  /*01f0*/  ISETP.NE.AND P2, PT, R7, RZ, PT ;  /* 0x000000ff0700720c */ /* 0x000fe40003f45270 */
[----:B------:R-:W-:Y:S02]  /*0200*/  ISETP.GE.U32.AND P0, PT, R4, R5, PT ;  /* 0x000000050400720c */ /* 0x000fe40003f06070 */
[----:B------:R-:W0:Y:S11]  /*0210*/  LDC R4, c[0x0][0x394] ;  /* 0x0000e500ff047b82 */ /* 0x000e360000000800 */
[----:B------:R-:W-:-:S04]  /*0220*/  @P0 VIADD R3, R3, 0x1 ;  /* 0x0000000103030836 */ /* 0x000fc80000000000 */
[----:B------:R-:W-:Y:S02]  /*0230*/  IMAD.MOV.U32 R9, RZ, RZ, R3 ;  /* 0x000000ffff097224 */ /* 0x000fe400078e0003 */
[----:B------:R-:W2:Y:S02]  /*0240*/  LDC.64 R2, c[0x0][0x380] ;  /* 0x0000e000ff027b82 */ /* 0x000ea40000000a00 */
[----:B------:R-:W-:Y:S01]  /*0250*/  @!P1 IMAD.MOV R9, RZ, RZ, -R9 ;  /* 0x000000ffff099224 */ /* 0x000fe200078e0a09 */
[----:B------:R-:W-:-:S05]  /*0260*/  @!P2 LOP3.LUT R9, RZ, R7, RZ, 0x33, !PT ;  /* 0x00000007ff09a212 */ /* 0x000fca00078e33ff */
[----:B------:R-:W-:Y:S02]  /*0270*/  IMAD.MOV R6, RZ, RZ, -R9 ;  /* 0x000000ffff067224 */ /* 0x000fe400078e0a09 */
[----:B0-----:R-:W-:Y:S02]  /*0280*/  IMAD R9, R9, R4, RZ ;  /* 0x0000000409097224 */ /* 0x001fe400078e02ff */
[----:B------:R-:W-:-:S04]  /*0290*/  IMAD R6, R7, R6, R0 ;  /* 0x0000000607067224 */ /* 0x000fc800078e0200 */
[----:B-1----:R-:W-:-:S05]  /*02a0*/  IMAD R6, R6, UR4, RZ ;  /* 0x0000000406067c24 */ /* 0x002fca000f8e02ff */
[----:B------:R-:W-:Y:S01]  /*02b0*/  VIADDMNMX R13, R6, UR4, R4, PT ;  /* 0x00000004060d7c46 */ /* 0x000fe2000b800104 */
[----:B------:R-:W0:Y:S01]  /*02c0*/  LDCU.64 UR4, c[0x0][0x358] ;  /* 0x00006b00ff0477ac */ /* 0x000e220008000a00 */
[----:B--2---:R-:W-:-:S04]  /*02d0*/  IMAD.WIDE R2, R9, 0x4, R2 ;  /* 0x0000000409027825 */ /* 0x004fc800078e0202 */
[----:B------:R-:W-:-:S05]  /*02e0*/  IMAD.IADD R7, R13, 0x1, -R6 ;  /* 0x000000010d077824 */ /* 0x000fca00078e0a06 */
[----:B------:R-:W-:-:S13]  /*02f0*/  ISETP.GE.AND P0, PT, R7, 0x4, PT ;  /* 0x000000040700780c */ /* 0x000fda0003f06270 */
[----:B0-----:R-:W-:Y:S05]  /*0300*/  @!P0 BRA `(.L_x_1) ;  /* 0x0000000800048947 */ /* 0x001fea0003800000 */
[----:B------:R-:W-:Y:S01]  /*0310*/  VIADD R4, R7, 0xfffffffc ;  /* 0xfffffffc07047836 */ /* 0x000fe20000000000 */
[----:B------:R-:W-:Y:S01]  /*0320*/  BSSY.RECONVERGENT B1, `(.L_x_2) ;  /* 0x000005d000017945 */ /* 0x000fe20003800200 */
[----:B------:R-:W-:Y:S01]  /*0330*/  SHF.R.S32.HI R12, RZ, 0x1f, R6 ;  /* 0x0000001fff0c7819 */ /* 0x000fe20000011406 */
[----:B------:R-:W-:Y:S02]  /*0340*/  IMAD.MOV.U32 R11, RZ, RZ, RZ ;  /* 0x000000ffff0b7224 */ /* 0x000fe400078e00ff */
[C---:B------:R-:W-:Y:S01]  /*0350*/  ISETP.GE.U32.AND P1, PT, R4.reuse, 0xc, PT ;  /* 0x0000000c0400780c */ /* 0x040fe20003f26070 */
[----:B------:R-:W-:Y:S01]  /*0360*/  IMAD.MOV.U32 R8, RZ, RZ, RZ ;  /* 0x000000ffff087224 */ /* 0x000fe200078e00ff */
[----:B------:R-:W-:-:S04]  /*0370*/  LEA.HI R14, R4, 0x1, RZ, 0x1e ;  /* 0x00000001040e7811 */ /* 0x000fc800078ff0ff */
[----:B------:R-:W-:-:S04]  /*0380*/  LOP3.LUT R10, R14, 0x3, RZ, 0xc0, !PT ;  /* 0x000000030e0a7812 */ /* 0x000fc800078ec0ff */
[----:B------:R-:W-:-:S03]  /*0390*/  ISETP.NE.AND P0, PT, R10, RZ, PT ;  /* 0x000000ff0a00720c */ /* 0x000fc60003f05270 */
[----:B------:R-:W-:Y:S10]  /*03a0*/  @!P1 BRA `(.L_x_3) ;  /* 0x0000000400509947 */ /* 0x000ff40003800000 */
[----:B------:R-:W-:Y:S01]  /*03b0*/  LOP3.LUT R14, R14, 0x7ffffffc, RZ, 0xc0, !PT ;  /* 0x7ffffffc0e0e7812 */ /* 0x000fe200078ec0ff */
[----:B------:R-:W-:-:S04]  /*03c0*/  IMAD.MOV.U32 R11, RZ, RZ, RZ ;  /* 0x000000ffff0b7224 */ /* 0x000fc800078e00ff */
[----:B------:R-:W-:-:S07]  /*03d0*/  IMAD.MOV R14, RZ, RZ, -R14 ;  /* 0x000000ffff0e7224 */ /* 0x000fce00078e0a0e */
.L_x_4:
[----:B------:R-:W-:-:S05]  /*03e0*/  IADD3 R5, P1, PT, R6, R11, RZ ;  /* 0x0000000b06057210 */ /* 0x000fca0007f3e0ff */
[----:B------:R-:W-:Y:S01]  /*03f0*/  IMAD.X R15, RZ, RZ, R12, P1 ;  /* 0x000000ffff0f7224 */ /* 0x000fe200008e060c */
[----:B------:R-:W-:-:S04]  /*0400*/  LEA R4, P1, R5, R2, 0x2 ;  /* 0x0000000205047211 */ /* 0x000fc800078210ff */
[----:B------:R-:W-:-:S05]  /*0410*/  LEA.HI.X R5, R5, R3, R15, 0x2, P1 ;  /* 0x0000000305057211 */ /* 0x000fca00008f140f */
[----:B------:R-:W2:Y:S04]  /*0420*/  LDG.E.CONSTANT R17, desc[UR4][R4.64+0x10] ;  /* 0x0000100404117981 */ /* 0x000ea8000c1e9900 */
[----:B------:R-:W3:Y:S04]  /*0430*/  LDG.E.CONSTANT R18, desc[UR4][R4.64+0x14] ;  /* 0x0000140404127981 */ /* 0x000ee8000c1e9900 */
[----:B------:R-:W4:Y:S04]  /*0440*/  LDG.E.CONSTANT R20, desc[UR4][R4.64+0x18] ;  /* 0x0000180404147981 */ /* 0x000f28000c1e9900 */
[----:B------:R-:W5:Y:S04]  /*0450*/  LDG.E.CONSTANT R21, desc[UR4][R4.64+0x8] ;  /* 0x0000080404157981 */ /* 0x000f68000c1e9900 */
[----:B------:R-:W5:Y:S04]  /*0460*/  LDG.E.CONSTANT R23, desc[UR4][R4.64+0x4] ;  /* 0x0000040404177981 */ /* 0x000f68000c1e9900 */
[----:B------:R-:W5:Y:S01]  /*0470*/  LDG.E.CONSTANT R22, desc[UR4][R4.64] ;  /* 0x0000000404167981 */ /* 0x000f62000c1e9900 */
[----:B------:R-:W-:-:S02]  /*0480*/  VIADD R24, R11, 0x4 ;  /* 0x000000040b187836 */ /* 0x000fc40000000000 */
[C---:B------:R-:W-:Y:S01]  /*0490*/  VIADD R25, R11.reuse, 0x5 ;  /* 0x000000050b197836 */ /* 0x040fe20000000000 */
[----:B------:R-:W5:Y:S01]  /*04a0*/  LDG.E.CONSTANT R15, desc[UR4][R4.64+0xc] ;  /* 0x00000c04040f7981 */ /* 0x000f62000c1e9900 */
[C---:B------:R-:W-:Y:S02]  /*04b0*/  VIADD R27, R11.reuse, 0x6 ;  /* 0x000000060b1b7836 */ /* 0x040fe40000000000 */
[----:B------:R-:W-:Y:S01]  /*04c0*/  VIADD R26, R11, 0x2 ;  /* 0x000000020b1a7836 */ /* 0x000fe20000000000 */
[----:B------:R-:W5:Y:S01]  /*04d0*/  LDG.E.CONSTANT R16, desc[UR4][R4.64+0x20] ;  /* 0x0000200404107981 */ /* 0x000f62000c1e9900 */
[----:B--2---:R-:W-:Y:S02]  /*04e0*/  LOP3.LUT R17, R17, 0x1, RZ, 0xc0, !PT ;  /* 0x0000000111117812 */ /* 0x004fe400078ec0ff */
[----:B---3--:R-:W-:Y:S02]  /*04f0*/  LOP3.LUT R18, R18, 0x1, RZ, 0xc0, !PT ;  /* 0x0000000112127812 */ /* 0x008fe400078ec0ff */
[----:B------:R-:W-:-:S02]  /*0500*/  SHF.L.U32 R19, R17, R24, RZ ;  /* 0x0000001811137219 */ /* 0x000fc400000006ff */
[----:B----4-:R-:W-:Y:S01]  /*0510*/  LOP3.LUT R24, R20, 0x1, RZ, 0xc0, !PT ;  /* 0x0000000114187812 */ /* 0x010fe200078ec0ff */
[----:B------:R-:W2:Y:S01]  /*0520*/  LDG.E.CONSTANT R17, desc[UR4][R4.64+0x24] ;  /* 0x0000240404117981 */ /* 0x000ea2000c1e9900 */
[----:B------:R-:W-:Y:S02]  /*0530*/  SHF.L.U32 R20, R18, R25, RZ ;  /* 0x0000001912147219 */ /* 0x000fe400000006ff */
[----:B------:R-:W-:Y:S01]  /*0540*/  SHF.L.U32 R24, R24, R27, RZ ;  /* 0x0000001b18187219 */ /* 0x000fe200000006ff */
[----:B------:R-:W3:Y:S01]  /*0550*/  LDG.E.CONSTANT R18, desc[UR4][R4.64+0x28] ;  /* 0x0000280404127981 */ /* 0x000ee2000c1e9900 */
[----:B-----5:R-:W-:Y:S02]  /*0560*/  LOP3.LUT R21, R21, 0x1, RZ, 0xc0, !PT ;  /* 0x0000000115157812 */ /* 0x020fe400078ec0ff */
[----:B------:R-:W-:Y:S01]  /*0570*/  IADD3 R19, PT, PT, R24, R20, R19 ;  /* 0x0000001418137210 */ /* 0x000fe20007ffe013 */
[----:B------:R-:W-:Y:S01]  /*0580*/  VIADD R24, R11, 0x1 ;  /* 0x000000010b187836 */ /* 0x000fe20000000000 */
[----:B------:R-:W4:Y:S01]  /*0590*/  LDG.E.CONSTANT R20, desc[UR4][R4.64+0x1c] ;  /* 0x00001c0404147981 */ /* 0x000f22000c1e9900 */
[----:B------:R-:W-:-:S02]  /*05a0*/  SHF.L.U32 R27, R21, R26, RZ ;  /* 0x0000001a151b7219 */ /* 0x000fc400000006ff */
[----:B------:R-:W-:Y:S01]  /*05b0*/  LOP3.LUT R23, R23, 0x1, RZ, 0xc0, !PT ;  /* 0x0000000117177812 */ /* 0x000fe200078ec0ff */
[----:B------:R-:W5:Y:S01]  /*05c0*/  LDG.E.CONSTANT R21, desc[UR4][R4.64+0x30] ;  /* 0x0000300404157981 */ /* 0x000f62000c1e9900 */
[----:B------:R-:W-:Y:S02]  /*05d0*/  LOP3.LUT R26, R22, 0x1, RZ, 0xc0, !PT ;  /* 0x00000001161a7812 */ /* 0x000fe400078ec0ff */
[----:B------:R-:W-:Y:S01]  /*05e0*/  SHF.L.U32 R24, R23, R24, RZ ;  /* 0x0000001817187219 */ /* 0x000fe200000006ff */
[----:B------:R-:W5:Y:S01]  /*05f0*/  LDG.E.CONSTANT R22, desc[UR4][R4.64+0x38] ;  /* 0x0000380404167981 */ /* 0x000f62000c1e9900 */
[----:B------:R-:W-:-:S03]  /*0600*/  SHF.L.U32 R25, R26, R11, RZ ;  /* 0x0000000b1a197219 */ /* 0x000fc600000006ff */
[----:B------:R-:W5:Y:S01]  /*0610*/  LDG.E.CONSTANT R23, desc[UR4][R4.64+0x34] ;  /* 0x0000340404177981 */ /* 0x000f62000c1e9900 */
[----:B------:R-:W-:-:S03]  /*0620*/  IADD3 R26, PT, PT, R27, R24, R25 ;  /* 0x000000181b1a7210 */ /* 0x000fc60007ffe019 */
[----:B------:R-:W5:Y:S04]  /*0630*/  LDG.E.CONSTANT R24, desc[UR4][R4.64+0x2c] ;  /* 0x00002c0404187981 */ /* 0x000f68000c1e9900 */
[----:B------:R0:W5:Y:S01]  /*0640*/  LDG.E.CONSTANT R25, desc[UR4][R4.64+0x3c] ;  /* 0x00003c0404197981 */ /* 0x000162000c1e9900 */
[----:B------:R-:W-:Y:S01]  /*0650*/  VIADD R28, R11, 0x3 ;  /* 0x000000030b1c7836 */ /* 0x000fe20000000000 */
[----:B------:R-:W-:Y:S01]  /*0660*/  LOP3.LUT R15, R15, 0x1, RZ, 0xc0, !PT ;  /* 0x000000010f0f7812 */ /* 0x000fe200078ec0ff */
[----:B------:R-:W-:Y:S01]  /*0670*/  VIADD R27, R11, 0x8 ;  /* 0x000000080b1b7836 */ /* 0x000fe20000000000 */
[----:B------:R-:W-:Y:S02]  /*0680*/  LOP3.LUT R16, R16, 0x1, RZ, 0xc0, !PT ;  /* 0x0000000110107812 */ /* 0x000fe400078ec0ff */
[----:B------:R-:W-:Y:S01]  /*0690*/  SHF.L.U32 R15, R15, R28, RZ ;  /* 0x0000001c0f0f7219 */ /* 0x000fe200000006ff */
[----:B------:R-:W-:-:S02]  /*06a0*/  VIADD R28, R11, 0x9 ;  /* 0x000000090b1c7836 */ /* 0x000fc40000000000 */
[C---:B0-----:R-:W-:Y:S01]  /*06b0*/  VIADD R5, R11.reuse, 0xa ;  /* 0x0000000a0b057836 */ /* 0x041fe20000000000 */
[----:B------:R-:W-:Y:S01]  /*06c0*/  SHF.L.U32 R16, R16, R27, RZ ;  /* 0x0000001b10107219 */ /* 0x000fe200000006ff */
[----:B------:R-:W-:Y:S02]  /*06d0*/  IMAD.IADD R15, R26, 0x1, R15 ;  /* 0x000000011a0f7824 */ /* 0x000fe400078e020f */
[----:B------:R-:W-:Y:S02]  /*06e0*/  VIADD R14, R14, 0x4 ;  /* 0x000000040e0e7836 */ /* 0x000fe40000000000 */
[----:B------:R-:W-:-:S03]  /*06f0*/  VIADD R26, R11, 0xd ;  /* 0x0000000d0b1a7836 */ /* 0x000fc60000000000 */
[----:B------:R-:W-:Y:S02]  /*0700*/  ISETP.NE.AND P1, PT, R14, RZ, PT ;  /* 0x000000ff0e00720c */ /* 0x000fe40003f25270 */
[----:B--2---:R-:W-:Y:S02]  /*0710*/  LOP3.LUT R17, R17, 0x1, RZ, 0xc0, !PT ;  /* 0x0000000111117812 */ /* 0x004fe400078ec0ff */
[----:B---3--:R-:W-:Y:S02]  /*0720*/  LOP3.LUT R18, R18, 0x1, RZ, 0xc0, !PT ;  /* 0x0000000112127812 */ /* 0x008fe400078ec0ff */
[----:B------:R-:W-:Y:S02]  /*0730*/  SHF.L.U32 R17, R17, R28, RZ ;  /* 0x0000001c11117219 */ /* 0x000fe400000006ff */
[----:B------:R-:W-:Y:S01]  /*0740*/  SHF.L.U32 R4, R18, R5, RZ ;  /* 0x0000000512047219 */ /* 0x000fe200000006ff */
[----:B------:R-:W-:Y:S01]  /*0750*/  VIADD R5, R11, 0x7 ;  /* 0x000000070b057836 */ /* 0x000fe20000000000 */
[----:B----4-:R-:W-:-:S02]  /*0760*/  LOP3.LUT R18, R20, 0x1, RZ, 0xc0, !PT ;  /* 0x0000000114127812 */ /* 0x010fc400078ec0ff */
[----:B------:R-:W-:Y:S01]  /*0770*/  IADD3 R16, PT, PT, R4, R17, R16 ;  /* 0x0000001104107210 */ /* 0x000fe20007ffe010 */
[C---:B------:R-:W-:Y:S01]  /*0780*/  VIADD R4, R11.reuse, 0xe ;  /* 0x0000000e0b047836 */ /* 0x040fe20000000000 */
[----:B------:R-:W-:Y:S01]  /*0790*/  SHF.L.U32 R18, R18, R5, RZ ;  /* 0x0000000512127219 */ /* 0x000fe200000006ff */
[----:B------:R-:W-:Y:S01]  /*07a0*/  VIADD R20, R11, 0xc ;  /* 0x0000000c0b147836 */ /* 0x000fe20000000000 */
[----:B-----5:R-:W-:Y:S02]  /*07b0*/  LOP3.LUT R5, R22, 0x1, RZ, 0xc0, !PT ;  /* 0x0000000116057812 */ /* 0x020fe400078ec0ff */
[----:B------:R-:W-:Y:S02]  /*07c0*/  LOP3.LUT R21, R21, 0x1, RZ, 0xc0, !PT ;  /* 0x0000000115157812 */ /* 0x000fe400078ec0ff */
[----:B------:R-:W-:Y:S01]  /*07d0*/  LOP3.LUT R23, R23, 0x1, RZ, 0xc0, !PT ;  /* 0x0000000117177812 */ /* 0x000fe200078ec0ff */
[----:B------:R-:W-:Y:S01]  /*07e0*/  VIADD R22, R11, 0xf ;  /* 0x0000000f0b167836 */ /* 0x000fe20000000000 */
[----:B------:R-:W-:Y:S01]  /*07f0*/  SHF.L.U32 R4, R5, R4, RZ ;  /* 0x0000000405047219 */ /* 0x000fe200000006ff */
[----:B------:R-:W-:Y:S01]  /*0800*/  VIADD R5, R11, 0xb ;  /* 0x0000000b0b057836 */ /* 0x000fe20000000000 */
[----:B------:R-:W-:-:S02]  /*0810*/  SHF.L.U32 R20, R21, R20, RZ ;  /* 0x0000001415147219 */ /* 0x000fc400000006ff */
[----:B------:R-:W-:Y:S02]  /*0820*/  SHF.L.U32 R23, R23, R26, RZ ;  /* 0x0000001a17177219 */ /* 0x000fe400000006ff */
[----:B------:R-:W-:Y:S02]  /*0830*/  LOP3.LUT R24, R24, 0x1, RZ, 0xc0, !PT ;  /* 0x0000000118187812 */ /* 0x000fe400078ec0ff */
[----:B------:R-:W-:Y:S01]  /*0840*/  LOP3.LUT R25, R25, 0x1, RZ, 0xc0, !PT ;  /* 0x0000000119197812 */ /* 0x000fe200078ec0ff */
[----:B------:R-:W-:Y:S01]  /*0850*/  IMAD.IADD R18, R19, 0x1, R18 ;  /* 0x0000000113127824 */ /* 0x000fe200078e0212 */
[----:B------:R-:W-:Y:S02]  /*0860*/  IADD3 R4, PT, PT, R4, R23, R20 ;  /* 0x0000001704047210 */ /* 0x000fe40007ffe014 */
[----:B------:R-:W-:Y:S02]  /*0870*/  SHF.L.U32 R5, R24, R5, RZ ;  /* 0x0000000518057219 */ /* 0x000fe400000006ff */
[----:B------:R-:W-:-:S02]  /*0880*/  SHF.L.U32 R25, R25, R22, RZ ;  /* 0x0000001619197219 */ /* 0x000fc400000006ff */
[----:B------:R-:W-:Y:S01]  /*0890*/  LOP3.LUT R8, R18, R15, R8, 0xfe, !PT ;  /* 0x0000000f12087212 */ /* 0x000fe200078efe08 */
[----:B------:R-:W-:Y:S02]  /*08a0*/  IMAD.IADD R5, R16, 0x1, R5 ;  /* 0x0000000110057824 */ /* 0x000fe400078e0205 */
[----:B------:R-:W-:Y:S02]  /*08b0*/  IMAD.IADD R4, R4, 0x1, R25 ;  /* 0x0000000104047824 */ /* 0x000fe400078e0219 */
[----:B------:R-:W-:-:S03]  /*08c0*/  VIADD R11, R11, 0x10 ;  /* 0x000000100b0b7836 */ /* 0x000fc60000000000 */
[----:B------:R-:W-:Y:S01]  /*08d0*/  LOP3.LUT R8, R4, R5, R8, 0xfe, !PT ;  /* 0x0000000504087212 */ /* 0x000fe200078efe08 */
[----:B------:R-:W-:Y:S06]  /*08e0*/  @P1 BRA `(.L_x_4) ;  /* 0xfffffff800bc1947 */ /* 0x000fec000383ffff */
.L_x_3:
[----:B------:R-:W-:Y:S05]  /*08f0*/  BSYNC.RECONVERGENT B1 ;  /* 0x0000000000017941 */ /* 0x000fea0003800200 */
.L_x_2:
[----:B------:R-:W-:Y:S05]  /*0900*/  @!P0 BRA `(.L_x_1) ;  /* 0x0000000000848947 */ /* 0x000fea0003800000 */
[----:B------:R-:W-:Y:S01]  /*0910*/  IADD3 R5, P0, PT, R6, R11, RZ ;  /* 0x0000000b06057210 */ /* 0x000fe20007f1e0ff */
[----:B------:R-:W0:Y:S01]  /*0920*/  LDCU.64 UR6, c[0x0][0x380] ;  /* 0x00007000ff0677ac */ /* 0x000e220008000a00 */
[----:B------:R-:W-:-:S03]  /*0930*/  IMAD.MOV R10, RZ, RZ, -R10 ;  /* 0x000000ffff0a7224 */ /* 0x000fc600078e0a0a */
[----:B------:R-:W-:Y:S02]  /*0940*/  IMAD.X R12, RZ, RZ, R12, P0 ;  /* 0x000000ffff0c7224 */ /* 0x000fe400000e060c */
[----:B------:R-:W-:-:S03]  /*0950*/  IMAD.SHL.U32 R4, R5, 0x4, RZ ;  /* 0x0000000405047824 */ /* 0x000fc600078e00ff */
[----:B------:R-:W-:-:S03]  /*0960*/  SHF.L.U64.HI R5, R5, 0x2, R12 ;  /* 0x0000000205057819 */ /* 0x000fc6000001020c */
[----:B------:R-:W-:-:S03]  /*0970*/  IMAD.WIDE R4, R9, 0x4, R4 ;  /* 0x0000000409047825 */ /* 0x000fc600078e0204 */
[----:B0-----:R-:W-:-:S04]  /*0980*/  IADD3 R4, P0, PT, R4, UR6, RZ ;  /* 0x0000000604047c10 */ /* 0x001fc8000ff1e0ff */
[----:B------:R-:W-:-:S09]  /*0990*/  IADD3.X R5, PT, PT, R5, UR7, RZ, P0, !PT ;  /* 0x0000000705057c10 */ /* 0x000fd200087fe4ff */
.L_x_5:
[----:B------:R-:W2:Y:S04]  /*09a0*/  LDG.E.CONSTANT R14, desc[UR4][R4.64+0x4] ;  /* 0x00000404040e7981 */ /* 0x000ea8000c1e9900 */
[----:B------:R-:W3:Y:S04]  /*09b0*/  LDG.E.CONSTANT R15, desc[UR4][R4.64+0x8] ;  /* 0x00000804040f7981 */ /* 0x000ee8000c1e9900 */
[----:B------:R-:W4:Y:S04]  /*09c0*/  LDG.E.CONSTANT R12, desc[UR4][R4.64] ;  /* 0x00000004040c7981 */ /* 0x000f28000c1e9900 */
[----:B------:R0:W5:Y:S01]  /*09d0*/  LDG.E.CONSTANT R16, desc[UR4][R4.64+0xc] ;  /* 0x00000c0404107981 */ /* 0x000162000c1e9900 */
[----:B------:R-:W-:-:S02]  /*09e0*/  VIADD R19, R11, 0x1 ;  /* 0x000000010b137836 */ /* 0x000fc40000000000 */
[----:B------:R-:W-:Y:S02]  /*09f0*/  VIADD R10, R10, 0x1 ;  /* 0x000000010a0a7836 */ /* 0x000fe40000000000 */
[----:B------:R-:W-:-:S03]  /*0a00*/  VIADD R18, R11, 0x2 ;  /* 0x000000020b127836 */ /* 0x000fc60000000000 */
[----:B------:R-:W-:Y:S02]  /*0a10*/  ISETP.NE.AND P0, PT, R10, RZ, PT ;  /* 0x000000ff0a00720c */ /* 0x000fe40003f05270 */
[----:B0-----:R-:W-:-:S05]  /*0a20*/  IADD3 R4, P1, PT, R4, 0x10, RZ ;  /* 0x0000001004047810 */ /* 0x001fca0007f3e0ff */
[----:B------:R-:W-:Y:S01]  /*0a30*/  IMAD.X R5, RZ, RZ, R5, P1 ;  /* 0x000000ffff057224 */ /* 0x000fe200008e0605 */
[----:B--2---:R-:W-:Y:S02]  /*0a40*/  LOP3.LUT R14, R14, 0x1, RZ, 0xc0, !PT ;  /* 0x000000010e0e7812 */ /* 0x004fe400078ec0ff */
[----:B---3--:R-:W-:Y:S02]  /*0a50*/  LOP3.LUT R17, R15, 0x1, RZ, 0xc0, !PT ;  /* 0x000000010f117812 */ /* 0x008fe400078ec0ff */
[----:B------:R-:W-:Y:S01]  /*0a60*/  SHF.L.U32 R15, R14, R19, RZ ;  /* 0x000000130e0f7219 */ /* 0x000fe200000006ff */
[----:B------:R-:W-:Y:S01]  /*0a70*/  VIADD R19, R11, 0x3 ;  /* 0x000000030b137836 */ /* 0x000fe20000000000 */
[----:B----4-:R-:W-:Y:S02]  /*0a80*/  LOP3.LUT R12, R12, 0x1, RZ, 0xc0, !PT ;  /* 0x000000010c0c7812 */ /* 0x010fe400078ec0ff */
[----:B------:R-:W-:Y:S02]  /*0a90*/  SHF.L.U32 R17, R17, R18, RZ ;  /* 0x0000001211117219 */ /* 0x000fe400000006ff */
[----:B-----5:R-:W-:-:S02]  /*0aa0*/  LOP3.LUT R16, R16, 0x1, RZ, 0xc0, !PT ;  /* 0x0000000110107812 */ /* 0x020fc400078ec0ff */
[----:B------:R-:W-:Y:S01]  /*0ab0*/  SHF.L.U32 R12, R12, R11, RZ ;  /* 0x0000000b0c0c7219 */ /* 0x000fe200000006ff */
[----:B------:R-:W-:Y:S01]  /*0ac0*/  VIADD R11, R11, 0x4 ;  /* 0x000000040b0b7836 */ /* 0x000fe20000000000 */
[----:B------:R-:W-:Y:S02]  /*0ad0*/  SHF.L.U32 R19, R16, R19, RZ ;  /* 0x0000001310137219 */ /* 0x000fe400000006ff */
[----:B------:R-:W-:-:S05]  /*0ae0*/  IADD3 R12, PT, PT, R17, R15, R12 ;  /* 0x0000000f110c7210 */ /* 0x000fca0007ffe00c */
[----:B------:R-:W-:-:S05]  /*0af0*/  IMAD.IADD R19, R12, 0x1, R19 ;  /* 0x000000010c137824 */ /* 0x000fca00078e0213 */
[----:B------:R-:W-:Y:S01]  /*0b00*/  LOP3.LUT R8, R19, R8, RZ, 0xfc, !PT ;  /* 0x0000000813087212 */ /* 0x000fe200078efcff */
[----:B------:R-:W-:Y:S06]  /*0b10*/  @P0 BRA `(.L_x_5) ;  /* 0xfffffffc00a00947 */ /* 0x000fec000383ffff */
.L_x_1:
[----:B------:R-:W-:Y:S05]  /*0b20*/  BSYNC.RECONVERGENT B0 ;  /* 0x0000000000007941 */ /* 0x000fea0003800200 */
.L_x_0:
[----:B------:R-:W-:Y:S01]  /*0b30*/  ISETP.GE.AND P0, PT, R11, R7, PT ;  /* 0x000000070b00720c */ /* 0x000fe20003f06270 */
[----:B------:R-:W-:-:S12]  /*0b40*/  BSSY.RECONVERGENT B0, `(.L_x_6) ;  /* 0x00000cd000007945 */ /* 0x000fd80003800200 */
[----:B------:R-:W-:Y:S05]  /*0b50*/  @P0 BRA `(.L_x_7) ;  /* 0x0000000c002c0947 */ /* 0x000fea0003800000 */
[-C--:B------:R-:W-:Y:S01]  /*0b60*/  IADD3 R4, PT, PT, R13, -R6.reuse, -R11 ;  /* 0x800000060d047210 */ /* 0x080fe20007ffe80b */
[----:B------:R-:W-:Y:S01]  /*0b70*/  BSSY.RECONVERGENT B1, `(.L_x_8) ;  /* 0x000001d000017945 */ /* 0x000fe20003800200 */
[----:B------:R-:W-:Y:S02]  /*0b80*/  IADD3 R13, PT, PT, R11, R6, -R13 ;  /* 0x000000060b0d7210 */ /* 0x000fe40007ffe80d */
[----:B------:R-:W-:Y:S02]  /*0b90*/  LOP3.LUT P1, R15, R4, 0x3, RZ, 0xc0, !PT ;  /* 0x00000003040f7812 */ /* 0x000fe4000782c0ff */
[----:B------:R-:W-:Y:S01]  /*0ba0*/  ISETP.GT.U32.AND P0, PT, R13, -0x4, PT ;  /* 0xfffffffc0d00780c */ /* 0x000fe20003f04070 */
[----:B------:R-:W-:Y:S01]  /*0bb0*/  IMAD.MOV.U32 R13, RZ, RZ, R11 ;  /* 0x000000ffff0d7224 */ /* 0x000fe200078e000b */
[----:B------:R-:W-:-:S09]  /*0bc0*/  SHF.R.S32.HI R12, RZ, 0x1f, R6 ;  /* 0x0000001fff0c7819 */ /* 0x000fd20000011406 */
[----:B------:R-:W-:Y:S05]  /*0bd0*/  @!P1 BRA `(.L_x_9) ;  /* 0x0000000000589947 */ /* 0x000fea0003800000 */
[----:B------:R-:W-:Y:S01]  /*0be0*/  IADD3 R5, P1, PT, R6, R11, RZ ;  /* 0x0000000b06057210 */ /* 0x000fe20007f3e0ff */
[----:B------:R-:W0:Y:S01]  /*0bf0*/  LDCU.64 UR6, c[0x0][0x380] ;  /* 0x00007000ff0677ac */ /* 0x000e220008000a00 */
[----:B------:R-:W-:-:S03]  /*0c00*/  IMAD.MOV.U32 R13, RZ, RZ, R11 ;  /* 0x000000ffff0d7224 */ /* 0x000fc600078e000b */
[----:B------:R-:W-:Y:S02]  /*0c10*/  IMAD.X R10, RZ, RZ, R12, P1 ;  /* 0x000000ffff0a7224 */ /* 0x000fe400008e060c */
[----:B------:R-:W-:-:S03]  /*0c20*/  IMAD.SHL.U32 R4, R5, 0x4, RZ ;  /* 0x0000000405047824 */ /* 0x000fc600078e00ff */
[----:B------:R-:W-:-:S03]  /*0c30*/  SHF.L.U64.HI R5, R5, 0x2, R10 ;  /* 0x0000000205057819 */ /* 0x000fc6000001020a */
[----:B------:R-:W-:-:S04]  /*0c40*/  IMAD.WIDE R4, R9, 0x4, R4 ;  /* 0x0000000409047825 */ /* 0x000fc800078e0204 */
[----:B------:R-:W-:Y:S01]  /*0c50*/  IMAD.MOV R9, RZ, RZ, -R15 ;  /* 0x000000ffff097224 */ /* 0x000fe200078e0a0f */
[----:B0-----:R-:W-:-:S04]  /*0c60*/  IADD3 R14, P1, PT, R4, UR6, RZ ;  /* 0x00000006040e7c10 */ /* 0x001fc8000ff3e0ff */
[----:B------:R-:W-:-:S09]  /*0c70*/  IADD3.X R15, PT, PT, R5, UR7, RZ, P1, !PT ;  /* 0x00000007050f7c10 */ /* 0x000fd20008ffe4ff */
.L_x_10:
[----:B------:R-:W-:Y:S02]  /*0c80*/  IMAD.MOV.U32 R4, RZ, RZ, R14 ;  /* 0x000000ffff047224 */ /* 0x000fe400078e000e */
[----:B------:R-:W-:-:S05]  /*0c90*/  IMAD.MOV.U32 R5, RZ, RZ, R15 ;  /* 0x000000ffff057224 */ /* 0x000fca00078e000f */
[----:B------:R-:W2:Y:S01]  /*0ca0*/  LDG.E.CONSTANT R4, desc[UR4][R4.64] ;  /* 0x0000000404047981 */ /* 0x000ea2000c1e9900 */
[----:B------:R-:W-:Y:S01]  /*0cb0*/  VIADD R9, R9, 0x1 ;  /* 0x0000000109097836 */ /* 0x000fe20000000000 */
[----:B------:R-:W-:-:S04]  /*0cc0*/  IADD3 R14, P2, PT, R14, 0x4, RZ ;  /* 0x000000040e0e7810 */ /* 0x000fc80007f5e0ff */
[----:B------:R-:W-:Y:S01]  /*0cd0*/  ISETP.NE.AND P1, PT, R9, RZ, PT ;  /* 0x000000ff0900720c */ /* 0x000fe20003f25270 */
[----:B------:R-:W-:Y:S01]  /*0ce0*/  IMAD.X R15, RZ, RZ, R15, P2 ;  /* 0x000000ffff0f7224 */ /* 0x000fe200010e060f */
[----:B--2---:R-:W-:-:S04]  /*0cf0*/  LOP3.LUT R10, R4, 0x1, RZ, 0xc0, !PT ;  /* 0x00000001040a7812 */ /* 0x004fc800078ec0ff */
[----:B------:R-:W-:Y:S01]  /*0d00*/  SHF.L.U32 R11, R10, R13, RZ ;  /* 0x0000000d0a0b7219 */ /* 0x000fe200000006ff */
[----:B------:R-:W-:-:S03]  /*0d10*/  VIADD R13, R13, 0x1 ;  /* 0x000000010d0d7836 */ /* 0x000fc60000000000 */
[----:B------:R-:W-:-:S03]  /*0d20*/  LOP3.LUT R8, R11, R8, RZ, 0xfc, !PT ;  /* 0x000000080b087212 */ /* 0x000fc600078efcff */
[----:B------:R-:W-:Y:S05]  /*0d30*/  @P1 BRA `(.L_x_10) ;  /* 0xfffffffc00d01947 */ /* 0x000fea000383ffff */
.L_x_9:
[----:B------:R-:W-:Y:S05]  /*0d40*/  BSYNC.RECONVERGENT B1 ;  /* 0x0000000000017941 */ /* 0x000fea0003800200 */
.L_x_8:
[----:B------:R-:W-:Y:S05]  /*0d50*/  @P0 BRA `(.L_x_7) ;  /* 0x0000000800ac0947 */ /* 0x000fea0003800000 */
[----:B------:R-:W-:Y:S01]  /*0d60*/  IMAD.IADD R4, R7, 0x1, -R13 ;  /* 0x0000000107047824 */ /* 0x000fe200078e0a0d */
[----:B------:R-:W-:Y:S01]  /*0d70*/  BSSY.RECONVERGENT B1, `(.L_x_11) ;  /* 0x0000060000017945 */ /* 0x000fe20003800200 */
[----:B------:R-:W-:-:S03]  /*0d80*/  PLOP3.LUT P0, PT, PT, PT, PT, 0x80, 0x8 ;  /* 0x000000000008781c */ /* 0x000fc60003f0f070 */
[----:B------:R-:W-:-:S13]  /*0d90*/  ISETP.GT.AND P1, PT, R4, 0xc, PT ;  /* 0x0000000c0400780c */ /* 0x000fda0003f24270 */
[----:B------:R-:W-:Y:S05]  /*0da0*/  @!P1 BRA `(.L_x_12) ;  /* 0x0000000400709947 */ /* 0x000fea0003800000 */
[----:B------:R-:W-:Y:S01]  /*0db0*/  PLOP3.LUT P0, PT, PT, PT, PT, 0x8, 0x80 ;  /* 0x000000000080781c */ /* 0x000fe20003f0e170 */
[----:B------:R-:W-:-:S12]  /*0dc0*/  VIADD R14, R7, 0xfffffff4 ;  /* 0xfffffff4070e7836 */ /* 0x000fd80000000000 */
.L_x_13:
[----:B------:R-:W-:-:S05]  /*0dd0*/  IADD3 R5, P1, PT, R6, R13, RZ ;  /* 0x0000000d06057210 */ /* 0x000fca0007f3e0ff */
[----:B------:R-:W-:Y:S01]  /*0de0*/  IMAD.X R4, RZ, RZ, R12, P1 ;  /* 0x000000ffff047224 */ /* 0x000fe200008e060c */
[----:B------:R-:W-:-:S04]  /*0df0*/  LEA R18, P1, R5, R2, 0x2 ;  /* 0x0000000205127211 */ /* 0x000fc800078210ff */
[----:B------:R-:W-:-:S05]  /*0e00*/  LEA.HI.X R19, R5, R3, R4, 0x2, P1 ;  /* 0x0000000305137211 */ /* 0x000fca00008f1404 */
[----:B------:R-:W2:Y:S04]  /*0e10*/  LDG.E.CONSTANT R15, desc[UR4][R18.64+0x4] ;  /* 0x00000404120f7981 */ /* 0x000ea8000c1e9900 */
[----:B------:R-:W3:Y:S04]  /*0e20*/  LDG.E.CONSTANT R5, desc[UR4][R18.64] ;  /* 0x0000000412057981 */ /* 0x000ee8000c1e9900 */
[----:B------:R-:W4:Y:S04]  /*0e30*/  LDG.E.CONSTANT R9, desc[UR4][R18.64+0x8] ;  /* 0x0000080412097981 */ /* 0x000f28000c1e9900 */
[----:B------:R3:W5:Y:S01]  /*0e40*/  LDG.E.CONSTANT R25, desc[UR4][R18.64+0xc] ;  /* 0x00000c0412197981 */ /* 0x000762000c1e9900 */
[----:B------:R-:W-:-:S02]  /*0e50*/  VIADD R21, R13, 0x4 ;  /* 0x000000040d157836 */ /* 0x000fc40000000000 */
[C---:B------:R-:W-:Y:S02]  /*0e60*/  VIADD R17, R13.reuse, 0x8 ;  /* 0x000000080d117836 */ /* 0x040fe40000000000 */
[----:B------:R-:W-:Y:S01]  /*0e70*/  VIADD R22, R13, 0x1 ;  /* 0x000000010d167836 */ /* 0x000fe20000000000 */
[C---:B------:R-:W-:Y:S02]  /*0e80*/  IADD3 R11, P1, PT, R6.reuse, R21, RZ ;  /* 0x00000015060b7210 */ /* 0x040fe40007f3e0ff */
[----:B------:R-:W-:-:S03]  /*0e90*/  IADD3 R23, P2, PT, R6, R17, RZ ;  /* 0x0000001106177210 */ /* 0x000fc60007f5e0ff */
[--C-:B------:R-:W-:Y:S01]  /*0ea0*/  IMAD.X R4, RZ, RZ, R12.reuse, P1 ;  /* 0x000000ffff047224 */ /* 0x100fe200008e060c */
[----:B------:R-:W-:Y:S01]  /*0eb0*/  LEA R10, P1, R11, R2, 0x2 ;  /* 0x000000020b0a7211 */ /* 0x000fe200078210ff */
[----:B------:R-:W-:-:S03]  /*0ec0*/  IMAD.X R20, RZ, RZ, R12, P2 ;  /* 0x000000ffff147224 */ /* 0x000fc600010e060c */
[----:B------:R-:W-:Y:S02]  /*0ed0*/  LEA.HI.X R11, R11, R3, R4, 0x2, P1 ;  /* 0x000000030b0b7211 */ /* 0x000fe400008f1404 */
[----:B------:R-:W-:-:S03]  /*0ee0*/  LEA R4, P1, R23, R2, 0x2 ;  /* 0x0000000217047211 */ /* 0x000fc600078210ff */
[----:B------:R-:W5:Y:S04]  /*0ef0*/  LDG.E.CONSTANT R16, desc[UR4][R10.64] ;  /* 0x000000040a107981 */ /* 0x000f68000c1e9900 */
[----:B------:R-:W5:Y:S01]  /*0f00*/  LDG.E.CONSTANT R19, desc[UR4][R10.64+0x4] ;  /* 0x000004040a137981 */ /* 0x000f62000c1e9900 */
[----:B--2---:R-:W-:-:S04]  /*0f10*/  LOP3.LUT R15, R15, 0x1, RZ, 0xc0, !PT ;  /* 0x000000010f0f7812 */ /* 0x004fc800078ec0ff */
[----:B------:R-:W-:Y:S01]  /*0f20*/  SHF.L.U32 R22, R15, R22, RZ ;  /* 0x000000160f167219 */ /* 0x000fe200000006ff */
[----:B------:R-:W-:Y:S01]  /*0f30*/  VIADD R15, R13, 0xc ;  /* 0x0000000c0d0f7836 */ /* 0x000fe20000000000 */
[----:B---3--:R-:W-:Y:S02]  /*0f40*/  LOP3.LUT R18, R5, 0x1, RZ, 0xc0, !PT ;  /* 0x0000000105127812 */ /* 0x008fe400078ec0ff */
[----:B------:R-:W-:Y:S02]  /*0f50*/  LEA.HI.X R5, R23, R3, R20, 0x2, P1 ;  /* 0x0000000317057211 */ /* 0x000fe400008f1414 */
[----:B------:R-:W-:Y:S01]  /*0f60*/  IADD3 R29, P1, PT, R6, R15, RZ ;  /* 0x0000000f061d7210 */ /* 0x000fe20007f3e0ff */
[----:B------:R-:W2:Y:S01]  /*0f70*/  LDG.E.CONSTANT R20, desc[UR4][R10.64+0xc] ;  /* 0x00000c040a147981 */ /* 0x000ea2000c1e9900 */
[----:B------:R-:W-:-:S03]  /*0f80*/  SHF.L.U32 R27, R18, R13, RZ ;  /* 0x0000000d121b7219 */ /* 0x000fc600000006ff */
[----:B------:R0:W3:Y:S01]  /*0f90*/  LDG.E.CONSTANT R18, desc[UR4][R10.64+0x8] ;  /* 0x000008040a127981 */ /* 0x0000e2000c1e9900 */
[----:B------:R-:W-:Y:S02]  /*0fa0*/  LOP3.LUT R27, R22, R27, R8, 0xfe, !PT ;  /* 0x0000001b161b7212 */ /* 0x000fe400078efe08 */
[----:B----4-:R-:W-:Y:S01]  /*0fb0*/  LOP3.LUT R28, R9, 0x1, RZ, 0xc0, !PT ;  /* 0x00000001091c7812 */ /* 0x010fe200078ec0ff */
[----:B------:R-:W4:Y:S01]  /*0fc0*/  LDG.E.CONSTANT R22, desc[UR4][R4.64] ;  /* 0x0000000404167981 */ /* 0x000f22000c1e9900 */
[----:B-----5:R-:W-:-:S03]  /*0fd0*/  LOP3.LUT R25, R25, 0x1, RZ, 0xc0, !PT ;  /* 0x0000000119197812 */ /* 0x020fc600078ec0ff */
[----:B------:R-:W5:Y:S01]  /*0fe0*/  LDG.E.CONSTANT R24, desc[UR4][R4.64+0x4] ;  /* 0x0000040404187981 */ /* 0x000f62000c1e9900 */
[----:B0-----:R-:W-:Y:S01]  /*0ff0*/  IMAD.X R10, RZ, RZ, R12, P1 ;  /* 0x000000ffff0a7224 */ /* 0x001fe200008e060c */
[C---:B------:R-:W-:Y:S02]  /*1000*/  LEA R8, P1, R29.reuse, R2, 0x2 ;  /* 0x000000021d087211 */ /* 0x040fe400078210ff */
[----:B------:R-:W5:Y:S02]  /*1010*/  LDG.E.CONSTANT R23, desc[UR4][R4.64+0x8] ;  /* 0x0000080404177981 */ /* 0x000f64000c1e9900 */
[----:B------:R-:W-:Y:S01]  /*1020*/  LEA.HI.X R9, R29, R3, R10, 0x2, P1 ;  /* 0x000000031d097211 */ /* 0x000fe200008f140a */
[----:B------:R-:W-:Y:S01]  /*1030*/  VIADD R10, R13, 0x3 ;  /* 0x000000030d0a7836 */ /* 0x000fe20000000000 */
[----:B------:R-:W5:Y:S04]  /*1040*/  LDG.E.CONSTANT R26, desc[UR4][R4.64+0xc] ;  /* 0x00000c04041a7981 */ /* 0x000f68000c1e9900 */
[----:B------:R-:W-:-:S02]  /*1050*/  SHF.L.U32 R25, R25, R10, RZ ;  /* 0x0000000a19197219 */ /* 0x000fc400000006ff */
[----:B------:R-:W5:Y:S01]  /*1060*/  LDG.E.CONSTANT R10, desc[UR4][R8.64] ;  /* 0x00000004080a7981 */ /* 0x000f62000c1e9900 */
[----:B------:R-:W-:-:S03]  /*1070*/  VIADD R11, R13, 0x2 ;  /* 0x000000020d0b7836 */ /* 0x000fc60000000000 */
[----:B------:R-:W5:Y:S02]  /*1080*/  LDG.E.CONSTANT R4, desc[UR4][R8.64+0x4] ;  /* 0x0000040408047981 */ /* 0x000f64000c1e9900 */
[----:B------:R-:W-:Y:S02]  /*1090*/  SHF.L.U32 R28, R28, R11, RZ ;  /* 0x0000000b1c1c7219 */ /* 0x000fe400000006ff */
[----:B------:R-:W5:Y:S04]  /*10a0*/  LDG.E.CONSTANT R5, desc[UR4][R8.64+0x8] ;  /* 0x0000080408057981 */ /* 0x000f68000c1e9900 */
[----:B------:R0:W5:Y:S01]  /*10b0*/  LDG.E.CONSTANT R11, desc[UR4][R8.64+0xc] ;  /* 0x00000c04080b7981 */ /* 0x000162000c1e9900 */
[----:B------:R-:W-:Y:S01]  /*10c0*/  LOP3.LUT R27, R25, R28, R27, 0xfe, !PT ;  /* 0x0000001c191b7212 */ /* 0x000fe200078efe1b */
[----:B------:R-:W-:Y:S01]  /*10d0*/  VIADD R28, R13, 0x5 ;  /* 0x000000050d1c7836 */ /* 0x000fe20000000000 */
[----:B------:R-:W-:-:S02]  /*10e0*/  LOP3.LUT R16, R16, 0x1, RZ, 0xc0, !PT ;  /* 0x0000000110107812 */ /* 0x000fc400078ec0ff */
[----:B------:R-:W-:Y:S01]  /*10f0*/  LOP3.LUT R19, R19, 0x1, RZ, 0xc0, !PT ;  /* 0x0000000113137812 */ /* 0x000fe200078ec0ff */
[C---:B------:R-:W-:Y:S01]  /*1100*/  VIADD R25, R13.reuse, 0x7 ;  /* 0x000000070d197836 */ /* 0x040fe20000000000 */
[----:B------:R-:W-:Y:S01]  /*1110*/  SHF.L.U32 R16, R16, R21, RZ ;  /* 0x0000001510107219 */ /* 0x000fe200000006ff */
[----:B------:R-:W-:Y:S01]  /*1120*/  VIADD R21, R13, 0x6 ;  /* 0x000000060d157836 */ /* 0x000fe20000000000 */
[----:B------:R-:W-:Y:S01]  /*1130*/  SHF.L.U32 R19, R19, R28, RZ ;  /* 0x0000001c13137219 */ /* 0x000fe200000006ff */
[----:B0-----:R-:W-:-:S03]  /*1140*/  VIADD R9, R13, 0x9 ;  /* 0x000000090d097836 */ /* 0x001fc60000000000 */
[----:B------:R-:W-:Y:S01]  /*1150*/  LOP3.LUT R16, R19, R16, R27, 0xfe, !PT ;  /* 0x0000001013107212 */ /* 0x000fe200078efe1b */
[C---:B------:R-:W-:Y:S02]  /*1160*/  VIADD R8, R13.reuse, 0xa ;  /* 0x0000000a0d087836 */ /* 0x040fe40000000000 */
[----:B------:R-:W-:Y:S01]  /*1170*/  VIADD R19, R13, 0xb ;  /* 0x0000000b0d137836 */ /* 0x000fe20000000000 */
[----:B--2---:R-:W-:Y:S02]  /*1180*/  LOP3.LUT R20, R20, 0x1, RZ, 0xc0, !PT ;  /* 0x0000000114147812 */ /* 0x004fe400078ec0ff */
[----:B---3--:R-:W-:Y:S02]  /*1190*/  LOP3.LUT R18, R18, 0x1, RZ, 0xc0, !PT ;  /* 0x0000000112127812 */ /* 0x008fe400078ec0ff */
[----:B------:R-:W-:Y:S02]  /*11a0*/  SHF.L.U32 R20, R20, R25, RZ ;  /* 0x0000001914147219 */ /* 0x000fe400000006ff */
[----:B------:R-:W-:-:S02]  /*11b0*/  SHF.L.U32 R21, R18, R21, RZ ;  /* 0x0000001512157219 */ /* 0x000fc400000006ff */
[----:B----4-:R-:W-:Y:S02]  /*11c0*/  LOP3.LUT R22, R22, 0x1, RZ, 0xc0, !PT ;  /* 0x0000000116167812 */ /* 0x010fe400078ec0ff */
[----:B-----5:R-:W-:Y:S02]  /*11d0*/  LOP3.LUT R24, R24, 0x1, RZ, 0xc0, !PT ;  /* 0x0000000118187812 */ /* 0x020fe400078ec0ff */
[----:B------:R-:W-:Y:S02]  /*11e0*/  LOP3.LUT R16, R20, R21, R16, 0xfe, !PT ;  /* 0x0000001514107212 */ /* 0x000fe400078efe10 */
[----:B------:R-:W-:Y:S02]  /*11f0*/  SHF.L.U32 R17, R22, R17, RZ ;  /* 0x0000001116117219 */ /* 0x000fe400000006ff */
[----:B------:R-:W-:-:S04]  /*1200*/  SHF.L.U32 R9, R24, R9, RZ ;  /* 0x0000000918097219 */ /* 0x000fc800000006ff */
[----:B------:R-:W-:Y:S02]  /*1210*/  LOP3.LUT R9, R9, R17, R16, 0xfe, !PT ;  /* 0x0000001109097212 */ /* 0x000fe400078efe10 */
[----:B------:R-:W-:Y:S01]  /*1220*/  LOP3.LUT R10, R10, 0x1, RZ, 0xc0, !PT ;  /* 0x000000010a0a7812 */ /* 0x000fe200078ec0ff */
[C---:B------:R-:W-:Y:S02]  /*1230*/  VIADD R17, R13.reuse, 0xd ;  /* 0x0000000d0d117836 */ /* 0x040fe40000000000 */
[C---:B------:R-:W-:Y:S01]  /*1240*/  VIADD R16, R13.reuse, 0xf ;  /* 0x0000000f0d107836 */ /* 0x040fe20000000000 */
[----:B------:R-:W-:Y:S01]  /*1250*/  SHF.L.U32 R15, R10, R15, RZ ;  /* 0x0000000f0a0f7219 */ /* 0x000fe200000006ff */
[C---:B------:R-:W-:Y:S02]  /*1260*/  VIADD R10, R13.reuse, 0xe ;  /* 0x0000000e0d0a7836 */ /* 0x040fe40000000000 */
[----:B------:R-:W-:Y:S01]  /*1270*/  VIADD R13, R13, 0x10 ;  /* 0x000000100d0d7836 */ /* 0x000fe20000000000 */
[----:B------:R-:W-:-:S02]  /*1280*/  LOP3.LUT R23, R23, 0x1, RZ, 0xc0, !PT ;  /* 0x0000000117177812 */ /* 0x000fc400078ec0ff */
[----:B------:R-:W-:Y:S02]  /*1290*/  LOP3.LUT R26, R26, 0x1, RZ, 0xc0, !PT ;  /* 0x000000011a1a7812 */ /* 0x000fe400078ec0ff */
[----:B------:R-:W-:Y:S02]  /*12a0*/  ISETP.GE.AND P1, PT, R13, R14, PT ;  /* 0x0000000e0d00720c */ /* 0x000fe40003f26270 */
[----:B------:R-:W-:Y:S02]  /*12b0*/  SHF.L.U32 R8, R23, R8, RZ ;  /* 0x0000000817087219 */ /* 0x000fe400000006ff */
[----:B------:R-:W-:Y:S02]  /*12c0*/  SHF.L.U32 R19, R26, R19, RZ ;  /* 0x000000131a137219 */ /* 0x000fe400000006ff */
[----:B------:R-:W-:Y:S02]  /*12d0*/  LOP3.LUT R4, R4, 0x1, RZ, 0xc0, !PT ;  /* 0x0000000104047812 */ /* 0x000fe400078ec0ff */
[----:B------:R-:W-:-:S02]  /*12e0*/  LOP3.LUT R8, R19, R8, R9, 0xfe, !PT ;  /* 0x0000000813087212 */ /* 0x000fc400078efe09 */
[----:B------:R-:W-:Y:S02]  /*12f0*/  SHF.L.U32 R4, R4, R17, RZ ;  /* 0x0000001104047219 */ /* 0x000fe400000006ff */
[----:B------:R-:W-:Y:S02]  /*1300*/  LOP3.LUT R5, R5, 0x1, RZ, 0xc0, !PT ;  /* 0x0000000105057812 */ /* 0x000fe400078ec0ff */
[----:B------:R-:W-:Y:S02]  /*1310*/  LOP3.LUT R11, R11, 0x1, RZ, 0xc0, !PT ;  /* 0x000000010b0b7812 */ /* 0x000fe400078ec0ff */
[----:B------:R-:W-:Y:S02]  /*1320*/  LOP3.LUT R8, R4, R15, R8, 0xfe, !PT ;  /* 0x0000000f04087212 */ /* 0x000fe400078efe08 */
[----:B------:R-:W-:Y:S02]  /*1330*/  SHF.L.U32 R5, R5, R10, RZ ;  /* 0x0000000a05057219 */ /* 0x000fe400000006ff */
[----:B------:R-:W-:-:S04]  /*1340*/  SHF.L.U32 R11, R11, R16, RZ ;  /* 0x000000100b0b7219 */ /* 0x000fc800000006ff */
[----:B------:R-:W-:Y:S01]  /*1350*/  LOP3.LUT R8, R11, R5, R8, 0xfe, !PT ;  /* 0x000000050b087212 */ /* 0x000fe200078efe08 */
[----:B------:R-:W-:Y:S06]  /*1360*/  @!P1 BRA `(.L_x_13) ;  /* 0xfffffff800989947 */ /* 0x000fec000383ffff */
.L_x_12:
[----:B------:R-:W-:Y:S05]  /*1370*/  BSYNC.RECONVERGENT B1 ;  /* 0x0000000000017941 */ /* 0x000fea0003800200 */
.L_x_11:
[----:B------:R-:W-:Y:S01]  /*1380*/  IMAD.IADD R4, R7, 0x1, -R13 ;  /* 0x0000000107047824 */ /* 0x000fe200078e0a0d */
[----:B------:R-:W-:Y:S04]  /*1390*/  BSSY.RECONVERGENT B1, `(.L_x_14) ;  /* 0x0000030000017945 */ /* 0x000fe80003800200 */
[----:B------:R-:W-:-:S13]  /*13a0*/  ISETP.GT.AND P1, PT, R4, 0x4, PT ;  /* 0x000000040400780c */ /* 0x000fda0003f24270 */
[----:B------:R-:W-:Y:S05]  /*13b0*/  @!P1 BRA `(.L_x_15) ;  /* 0x0000000000b49947 */ /* 0x000fea0003800000 */
[----:B------:R-:W-:Y:S01]  /*13c0*/  IADD3 R5, P0, PT, R6, R13, RZ ;  /* 0x0000000d06057210 */ /* 0x000fe20007f1e0ff */
[----:B------:R-:W-:-:S04]  /*13d0*/  VIADD R9, R13, 0x4 ;  /* 0x000000040d097836 */ /* 0x000fc80000000000 */
[----:B------:R-:W-:Y:S01]  /*13e0*/  IMAD.X R4, RZ, RZ, R12, P0 ;  /* 0x000000ffff047224 */ /* 0x000fe200000e060c */
[----:B------:R-:W-:-:S04]  /*13f0*/  LEA R16, P0, R5, R2, 0x2 ;  /* 0x0000000205107211 */ /* 0x000fc800078010ff */
[----:B------:R-:W-:Y:S02]  /*1400*/  LEA.HI.X R17, R5, R3, R4, 0x2, P0 ;  /* 0x0000000305117211 */ /* 0x000fe400000f1404 */
[----:B------:R-:W-:-:S03]  /*1410*/  IADD3 R5, P0, PT, R6, R9, RZ ;  /* 0x0000000906057210 */ /* 0x000fc60007f1e0ff */
[----:B------:R-:W2:Y:S02]  /*1420*/  LDG.E.CONSTANT R19, desc[UR4][R16.64+0x4] ;  /* 0x0000040410137981 */ /* 0x000ea4000c1e9900 */
[----:B------:R-:W-:Y:S01]  /*1430*/  IMAD.X R10, RZ, RZ, R12, P0 ;  /* 0x000000ffff0a7224 */ /* 0x000fe200000e060c */
[C---:B------:R-:W-:Y:S01]  /*1440*/  LEA R4, P0, R5.reuse, R2, 0x2 ;  /* 0x0000000205047211 */ /* 0x040fe200078010ff */
[----:B------:R-:W3:Y:S03]  /*1450*/  LDG.E.CONSTANT R18, desc[UR4][R16.64] ;  /* 0x0000000410127981 */ /* 0x000ee6000c1e9900 */
[----:B------:R-:W-:Y:S01]  /*1460*/  LEA.HI.X R5, R5, R3, R10, 0x2, P0 ;  /* 0x0000000305057211 */ /* 0x000fe200000f140a */
[----:B------:R-:W4:Y:S04]  /*1470*/  LDG.E.CONSTANT R21, desc[UR4][R16.64+0x8] ;  /* 0x0000080410157981 */ /* 0x000f28000c1e9900 */
[----:B------:R-:W5:Y:S04]  /*1480*/  LDG.E.CONSTANT R22, desc[UR4][R16.64+0xc] ;  /* 0x00000c0410167981 */ /* 0x000f68000c1e9900 */
[----:B------:R-:W5:Y:S04]  /*1490*/  LDG.E.CONSTANT R10, desc[UR4][R4.64] ;  /* 0x00000004040a7981 */ /* 0x000f68000c1e9900 */
[----:B------:R-:W5:Y:S04]  /*14a0*/  LDG.E.CONSTANT R14, desc[UR4][R4.64+0x4] ;  /* 0x00000404040e7981 */ /* 0x000f68000c1e9900 */
[----:B------:R-:W5:Y:S04]  /*14b0*/  LDG.E.CONSTANT R11, desc[UR4][R4.64+0x8] ;  /* 0x00000804040b7981 */ /* 0x000f68000c1e9900 */
[----:B------:R0:W5:Y:S01]  /*14c0*/  LDG.E.CONSTANT R15, desc[UR4][R4.64+0xc] ;  /* 0x00000c04040f7981 */ /* 0x000162000c1e9900 */
[C---:B------:R-:W-:Y:S01]  /*14d0*/  VIADD R20, R13.reuse, 0x1 ;  /* 0x000000010d147836 */ /* 0x040fe20000000000 */
[----:B------:R-:W-:Y:S01]  /*14e0*/  PLOP3.LUT P0, PT, PT, PT, PT, 0x8, 0x80 ;  /* 0x000000000080781c */ /* 0x000fe20003f0e170 */
[----:B------:R-:W-:-:S02]  /*14f0*/  VIADD R23, R13, 0x3 ;  /* 0x000000030d177836 */ /* 0x000fc40000000000 */
[C---:B0-----:R-:W-:Y:S02]  /*1500*/  VIADD R5, R13.reuse, 0x5 ;  /* 0x000000050d057836 */ /* 0x041fe40000000000 */
[----:B------:R-:W-:Y:S01]  /*1510*/  VIADD R4, R13, 0x6 ;  /* 0x000000060d047836 */ /* 0x000fe20000000000 */
[----:B--2---:R-:W-:Y:S02]  /*1520*/  LOP3.LUT R19, R19, 0x1, RZ, 0xc0, !PT ;  /* 0x0000000113137812 */ /* 0x004fe400078ec0ff */
[----:B---3--:R-:W-:Y:S02]  /*1530*/  LOP3.LUT R18, R18, 0x1, RZ, 0xc0, !PT ;  /* 0x0000000112127812 */ /* 0x008fe400078ec0ff */
[----:B------:R-:W-:Y:S01]  /*1540*/  SHF.L.U32 R19, R19, R20, RZ ;  /* 0x0000001413137219 */ /* 0x000fe200000006ff */
[----:B------:R-:W-:Y:S01]  /*1550*/  VIADD R20, R13, 0x2 ;  /* 0x000000020d147836 */ /* 0x000fe20000000000 */
[----:B------:R-:W-:Y:S02]  /*1560*/  SHF.L.U32 R17, R18, R13, RZ ;  /* 0x0000000d12117219 */ /* 0x000fe400000006ff */
[----:B----4-:R-:W-:-:S02]  /*1570*/  LOP3.LUT R21, R21, 0x1, RZ, 0xc0, !PT ;  /* 0x0000000115157812 */ /* 0x010fc400078ec0ff */
[----:B-----5:R-:W-:Y:S02]  /*1580*/  LOP3.LUT R22, R22, 0x1, RZ, 0xc0, !PT ;  /* 0x0000000116167812 */ /* 0x020fe400078ec0ff */
[----:B------:R-:W-:Y:S01]  /*1590*/  LOP3.LUT R17, R19, R17, R8, 0xfe, !PT ;  /* 0x0000001113117212 */ /* 0x000fe200078efe08 */
[----:B------:R-:W-:Y:S01]  /*15a0*/  VIADD R8, R13, 0x7 ;  /* 0x000000070d087836 */ /* 0x000fe20000000000 */
[----:B------:R-:W-:Y:S01]  /*15b0*/  SHF.L.U32 R20, R21, R20, RZ ;  /* 0x0000001415147219 */ /* 0x000fe200000006ff */
[----:B------:R-:W-:Y:S01]  /*15c0*/  VIADD R13, R13, 0x8 ;  /* 0x000000080d0d7836 */ /* 0x000fe20000000000 */
[----:B------:R-:W-:Y:S02]  /*15d0*/  SHF.L.U32 R22, R22, R23, RZ ;  /* 0x0000001716167219 */ /* 0x000fe400000006ff */
[----:B------:R-:W-:Y:S02]  /*15e0*/  LOP3.LUT R10, R10, 0x1, RZ, 0xc0, !PT ;  /* 0x000000010a0a7812 */ /* 0x000fe400078ec0ff */
[----:B------:R-:W-:-:S02]  /*15f0*/  LOP3.LUT R14, R14, 0x1, RZ, 0xc0, !PT ;  /* 0x000000010e0e7812 */ /* 0x000fc400078ec0ff */
[----:B------:R-:W-:Y:S02]  /*1600*/  LOP3.LUT R17, R22, R20, R17, 0xfe, !PT ;  /* 0x0000001416117212 */ /* 0x000fe400078efe11 */
[----:B------:R-:W-:Y:S02]  /*1610*/  SHF.L.U32 R10, R10, R9, RZ ;  /* 0x000000090a0a7219 */ /* 0x000fe400000006ff */
[----:B------:R-:W-:Y:S02]  /*1620*/  SHF.L.U32 R5, R14, R5, RZ ;  /* 0x000000050e057219 */ /* 0x000fe400000006ff */
[----:B------:R-:W-:Y:S02]  /*1630*/  LOP3.LUT R11, R11, 0x1, RZ, 0xc0, !PT ;  /* 0x000000010b0b7812 */ /* 0x000fe400078ec0ff */
[----:B------:R-:W-:Y:S02]  /*1640*/  LOP3.LUT R15, R15, 0x1, RZ, 0xc0, !PT ;  /* 0x000000010f0f7812 */ /* 0x000fe400078ec0ff */
[----:B------:R-:W-:-:S02]  /*1650*/  LOP3.LUT R5, R5, R10, R17, 0xfe, !PT ;  /* 0x0000000a05057212 */ /* 0x000fc400078efe11 */
[----:B------:R-:W-:Y:S02]  /*1660*/  SHF.L.U32 R4, R11, R4, RZ ;  /* 0x000000040b047219 */ /* 0x000fe400000006ff */
[----:B------:R-:W-:-:S04]  /*1670*/  SHF.L.U32 R8, R15, R8, RZ ;  /* 0x000000080f087219 */ /* 0x000fc800000006ff */
[----:B------:R-:W-:-:S07]  /*1680*/  LOP3.LUT R8, R8, R4, R5, 0xfe, !PT ;  /* 0x0000000408087212 */ /* 0x000fce00078efe05 */
.L_x_15:
[----:B------:R-:W-:Y:S05]  /*1690*/  BSYNC.RECONVERGENT B1 ;  /* 0x0000000000017941 */ /* 0x000fea0003800200 */
.L_x_14:
[----:B------:R-:W-:-:S13]  /*16a0*/  ISETP.LT.OR P0, PT, R13, R7, P0 ;  /* 0x000000070d00720c */ /* 0x000fda0000701670 */
[----:B------:R-:W-:Y:S05]  /*16b0*/  @!P0 BRA `(.L_x_7) ;  /* 0x0000000000548947 */ /* 0x000fea0003800000 */
[----:B------:R-:W-:-:S05]  /*16c0*/  IADD3 R5, P0, PT, R6, R13, RZ ;  /* 0x0000000d06057210 */ /* 0x000fca0007f1e0ff */
[----:B------:R-:W-:Y:S01]  /*16d0*/  IMAD.X R12, RZ, RZ, R12, P0 ;  /* 0x000000ffff0c7224 */ /* 0x000fe200000e060c */
[----:B------:R-:W-:-:S04]  /*16e0*/  LEA R2, P0, R5, R2, 0x2 ;  /* 0x0000000205027211 */ /* 0x000fc800078010ff */
[----:B------:R-:W-:-:S05]  /*16f0*/  LEA.HI.X R3, R5, R3, R12, 0x2, P0 ;  /* 0x0000000305037211 */ /* 0x000fca00000f140c */
[----:B------:R-:W2:Y:S04]  /*1700*/  LDG.E.CONSTANT R5, desc[UR4][R2.64+0x4] ;  /* 0x0000040402057981 */ /* 0x000ea8000c1e9900 */
[----:B------:R-:W3:Y:S04]  /*1710*/  LDG.E.CONSTANT R4, desc[UR4][R2.64] ;  /* 0x0000000402047981 */ /* 0x000ee8000c1e9900 */
[----:B------:R-:W4:Y:S04]  /*1720*/  LDG.E.CONSTANT R7, desc[UR4][R2.64+0x8] ;  /* 0x0000080402077981 */ /* 0x000f28000c1e9900 */
[----:B------:R-:W5:Y:S01]  /*1730*/  LDG.E.CONSTANT R9, desc[UR4][R2.64+0xc] ;  /* 0x00000c0402097981 */ /* 0x000f62000c1e9900 */
[----:B------:R-:W-:-:S02]  /*1740*/  VIADD R6, R13, 0x1 ;  /* 0x000000010d067836 */ /* 0x000fc40000000000 */
[----:B------:R-:W-:Y:S01]  /*1750*/  VIADD R10, R13, 0x3 ;  /* 0x000000030d0a7836 */ /* 0x000fe20000000000 */
[----:B--2---:R-:W-:Y:S02]  /*1760*/  LOP3.LUT R5, R5, 0x1, RZ, 0xc0, !PT ;  /* 0x0000000105057812 */ /* 0x004fe400078ec0ff */
[----:B---3--:R-:W-:Y:S02]  /*1770*/  LOP3.LUT R4, R4, 0x1, RZ, 0xc0, !PT ;  /* 0x0000000104047812 */ /* 0x008fe400078ec0ff */
[----:B------:R-:W-:Y:S01]  /*1780*/  SHF.L.U32 R5, R5, R6, RZ ;  /* 0x0000000605057219 */ /* 0x000fe200000006ff */
[----:B------:R-:W-:Y:S01]  /*1790*/  VIADD R6, R13, 0x2 ;  /* 0x000000020d067836 */ /* 0x000fe20000000000 */
[----:B----4-:R-:W-:Y:S02]  /*17a0*/  LOP3.LUT R7, R7, 0x1, RZ, 0xc0, !PT ;  /* 0x0000000107077812 */ /* 0x010fe400078ec0ff */
[----:B------:R-:W-:Y:S02]  /*17b0*/  SHF.L.U32 R13, R4, R13, RZ ;  /* 0x0000000d040d7219 */ /* 0x000fe400000006ff */
[----:B-----5:R-:W-:-:S02]  /*17c0*/  LOP3.LUT R9, R9, 0x1, RZ, 0xc0, !PT ;  /* 0x0000000109097812 */ /* 0x020fc400078ec0ff */
[----:B------:R-:W-:Y:S02]  /*17d0*/  SHF.L.U32 R6, R7, R6, RZ ;  /* 0x0000000607067219 */ /* 0x000fe400000006ff */
[----:B------:R-:W-:Y:S02]  /*17e0*/  SHF.L.U32 R9, R9, R10, RZ ;  /* 0x0000000a09097219 */ /* 0x000fe400000006ff */
[----:B------:R-:W-:-:S04]  /*17f0*/  LOP3.LUT R5, R5, R13, R8, 0xfe, !PT ;  /* 0x0000000d05057212 */ /* 0x000fc800078efe08 */
[----:B------:R-:W-:-:S07]  /*1800*/  LOP3.LUT R8, R9, R6, R5, 0xfe, !PT ;  /* 0x0000000609087212 */ /* 0x000fce00078efe05 */
.L_x_7:
[----:B------:R-:W-:Y:S05]  /*1810*/  BSYNC.RECONVERGENT B0 ;  /* 0x0000000000007941 */ /* 0x000fea0003800200 */
.L_x_6:
[----:B------:R-:W0:Y:S02]  /*1820*/  LDC.64 R2, c[0x0][0x388] ;  /* 0x0000e200ff027b82 */ /* 0x000e240000000a00 */
[----:B0-----:R-:W-:-:S05]  /*1830*/  IMAD.WIDE R2, R0, 0x4, R2 ;  /* 0x0000000400027825 */ /* 0x001fca00078e0202 */
[----:B------:R-:W-:Y:S01]  /*1840*/  STG.E desc[UR4][R2.64], R8 ;  /* 0x0000000802007986 */ /* 0x000fe2000c101904 */
[----:B------:R-:W-:Y:S05]  /*1850*/  EXIT ;  /* 0x000000000000794d */ /* 0x000fea0003800000 */
.L_x_16:
[----:B------:R-:W-:-:S00]  /*1860*/  BRA `(.L_x_16) ;  /* 0xfffffffc00fc7947 */ /* 0x000fc0000383ffff */
[----:B------:R-:W-:-:S00]  /*1870*/  NOP ;  /* 0x0000000000007918 */ /* 0x000fc00000000000 */
        /* <DEDUP_REMOVED lines=8> */
.L_x_17:


//--------------------- .nv.shared.reserved.0     --------------------------
	.section	.nv.shared.reserved.0,"aw",@nobits
	.weak		__nv_reservedSMEM_offset_0_alias
	.size		__nv_reservedSMEM_offset_0_alias, 0, 64
	.other		__nv_reservedSMEM_offset_0_alias,@"STO_CUDA_RESERVED_SHARED STV_DEFAULT"
__nv_reservedSMEM_offset_0_alias:
	.zero		0
	.zero		64


//--------------------- .nv.constant0._Z26pack_bits_kernel_optimizedILi1EEvPKiPiiiiii --------------------------
	.section	.nv.constant0._Z26pack_bits_kernel_optimizedILi1EEvPKiPiiiiii,"a",@progbits
	.sectionflags	@""
	.align	4
.nv.constant0._Z26pack_bits_kernel_optimizedILi1EEvPKiPiiiiii:
	.zero		932


//--------------------- SYMBOLS --------------------------

	.type		.nv.reservedSmem.offset0,@object
	.size		.nv.reservedSmem.offset0,0x4
